// auto-generated by cutlass_sweep.epilogue — config: {"arch": "sm_90", "cluster_m": 1, "cluster_n": 1, "dtype": "fp16", "fusion": "relu", "tile_k": 64, "tile_m": 256, "tile_n": 64}
#include "cutlass/cutlass.h"
#include "cutlass/gemm/collective/collective_builder.hpp"
#include "cutlass/gemm/device/gemm_universal_adapter.h"
#include "cutlass/gemm/kernel/gemm_universal.hpp"
#include "cutlass/epilogue/collective/collective_builder.hpp"
#include "cutlass/epilogue/fusion/operations.hpp"
#include "cutlass/epilogue/thread/activation.h"

using Elem = cutlass::half_t;
using Acc  = float;
using TileShape    = cute::Shape<cute::_256, cute::_64, cute::_64>;
using ClusterShape = cute::Shape<cute::_1, cute::_1, cute::_1>;
using FusionOp     = cutlass::epilogue::fusion::LinCombEltAct<cutlass::epilogue::thread::ReLU, Elem, Acc>;

using CollectiveEpilogue = typename cutlass::epilogue::collective::CollectiveBuilder<
    cutlass::arch::Sm90, cutlass::arch::OpClassTensorOp,
    TileShape, ClusterShape,
    cutlass::epilogue::collective::EpilogueTileAuto,
    Acc, Acc,
    Elem, cutlass::layout::RowMajor, 128 / cutlass::sizeof_bits<Elem>::value,
    Elem, cutlass::layout::RowMajor, 128 / cutlass::sizeof_bits<Elem>::value,
    cutlass::epilogue::TmaWarpSpecializedCooperative,
    FusionOp
  >::CollectiveOp;

using CollectiveMainloop = typename cutlass::gemm::collective::CollectiveBuilder<
    cutlass::arch::Sm90, cutlass::arch::OpClassTensorOp,
    Elem, cutlass::layout::RowMajor, 128 / cutlass::sizeof_bits<Elem>::value,
    Elem, cutlass::layout::ColumnMajor, 128 / cutlass::sizeof_bits<Elem>::value,
    Acc,
    TileShape, ClusterShape,
    cutlass::gemm::collective::StageCountAutoCarveout<
        static_cast<int>(sizeof(typename CollectiveEpilogue::SharedStorage))>,
    cutlass::gemm::KernelTmaWarpSpecializedCooperative
  >::CollectiveOp;

using GemmKernel = cutlass::gemm::kernel::GemmUniversal<
    cute::Shape<int,int,int,int>, CollectiveMainloop, CollectiveEpilogue>;
using Gemm = cutlass::gemm::device::GemmUniversalAdapter<GemmKernel>;

auto* _anchor = &cutlass::device_kernel<GemmKernel>;


// ===== COMPILED SASS (sm_90a) =====

	.target	sm_90a

	.elftype	@"ET_EXEC"


//--------------------- .note.nv.tkinfo           --------------------------
	.section	.note.nv.tkinfo,"",@"SHT_NOTE"
	.sectionflags	@"SHF_NOTE_NV_TKINFO"
	.tkinfo
        /*0018*/ 	.word	0x00000002
        /*0030*/ 	.string	""
        /*0030*/ 	.string	"ptxas"
        /*0030*/ 	.string	"Cuda compilation tools, release 13.0, V13.0.88"
        /*0030*/ 	.string	"Build cuda_13.0.r13.0/compiler.36424714_0"
        /*0030*/ 	.string	"-arch sm_90a -m 64 "



//--------------------- .note.nv.cuinfo           --------------------------
	.section	.note.nv.cuinfo,"",@"SHT_NOTE"
	.sectionflags	@"SHF_NOTE_NV_CUINFO"
        /*0018*/ 	.short	0x0002
        /*001a*/ 	.short	0x005a
        /*001c*/ 	.short	0x0082
	.zero		2


//--------------------- .nv.info                  --------------------------
	.section	.nv.info,"",@"SHT_CUDA_INFO"
	.align	4


	//----- nvinfo : EIATTR_REGCOUNT
	.align		4
        /*0000*/ 	.byte	0x04, 0x2f
        /*0002*/ 	.short	(.L_18 - .L_17)
	.align		4
.L_17:
        /*0004*/ 	.word	index@(_ZN7cutlass13device_kernelINS_4gemm6kernel13GemmUniversalIN4cute5tupleIJiiiiEEENS1_10collective13CollectiveMmaINS1_34MainloopSm90TmaGmmaWarpSpecializedILi4ENS5_IJNS4_1CILi1EEESB_SB_EEENS1_35KernelTmaWarpSpecializedCooperativeEEENS5_IJNSA_ILi256EEENSA_ILi64EEESG_EEENS_6half_tENS5_IJlSB_lEEESI_SJ_NS4_8TiledMMAINS4_8MMA_AtomIJNS4_4SM904GMMA25MMA_64x64x16_F32F16F16_SSILNSN_5MajorE0ELSP_0ELNSN_7ScaleInE1ELSQ_1EEEEEENS4_6LayoutINS5_IJNSA_ILi2EEESB_SB_EEENS5_IJSB_NSA_ILi0EEESW_EEEEENS5_IJNS4_10UnderscoreESZ_SZ_EEEEENS4_13SM90_TMA_LOADENS4_14ComposedLayoutINS4_7SwizzleILi3ELi4ELi3EEENS4_18smem_ptr_flag_bitsILi16EEENST_INS5_IJNSA_ILi8EEESG_EEENS5_IJSG_SB_EEEEEEEvNS4_8identityES12_S1C_vS1D_EENS_8epilogue10collective18CollectiveEpilogueINS1F_22Sm90TmaWarpSpecializedILi4ELi2ELi16ELb1ELb0EEEJSH_NS5_IJNSA_ILi128EEENSA_ILi32EEEEEESI_SJ_SI_SJ_NS1F_6fusion15FusionCallbacksIS1J_NS1N_13LinCombEltActINS1F_6thread4ReLuESI_fSI_fLNS_15FloatRoundStyleE2EEESH_S1M_JEEES12_NS13_INS14_ILi2ELi4ELi3EEES17_NST_INS5_IJS18_S1L_EEENS5_IJS1L_SB_EEEEEEENS4_17SM75_U32x4_LDSM_NENS4_14SM90_TMA_STOREES1Z_NS4_17SM90_U32x4_STSM_NENS4_9Copy_AtomIJS22_SI_EEEvEEEvvEEEEvNT_6ParamsE)
        /*0008*/ 	.word	0x000000a8


	//----- nvinfo : EIATTR_FRAME_SIZE
	.align		4
.L_18:
        /*000c*/ 	.byte	0x04, 0x11
        /*000e*/ 	.short	(.L_20 - .L_19)
	.align		4
.L_19:
        /*0010*/ 	.word	index@(_ZN7cutlass13device_kernelINS_4gemm6kernel13GemmUniversalIN4cute5tupleIJiiiiEEENS1_10collective13CollectiveMmaINS1_34MainloopSm90TmaGmmaWarpSpecializedILi4ENS5_IJNS4_1CILi1EEESB_SB_EEENS1_35KernelTmaWarpSpecializedCooperativeEEENS5_IJNSA_ILi256EEENSA_ILi64EEESG_EEENS_6half_tENS5_IJlSB_lEEESI_SJ_NS4_8TiledMMAINS4_8MMA_AtomIJNS4_4SM904GMMA25MMA_64x64x16_F32F16F16_SSILNSN_5MajorE0ELSP_0ELNSN_7ScaleInE1ELSQ_1EEEEEENS4_6LayoutINS5_IJNSA_ILi2EEESB_SB_EEENS5_IJSB_NSA_ILi0EEESW_EEEEENS5_IJNS4_10UnderscoreESZ_SZ_EEEEENS4_13SM90_TMA_LOADENS4_14ComposedLayoutINS4_7SwizzleILi3ELi4ELi3EEENS4_18smem_ptr_flag_bitsILi16EEENST_INS5_IJNSA_ILi8EEESG_EEENS5_IJSG_SB_EEEEEEEvNS4_8identityES12_S1C_vS1D_EENS_8epilogue10collective18CollectiveEpilogueINS1F_22Sm90TmaWarpSpecializedILi4ELi2ELi16ELb1ELb0EEEJSH_NS5_IJNSA_ILi128EEENSA_ILi32EEEEEESI_SJ_SI_SJ_NS1F_6fusion15FusionCallbacksIS1J_NS1N_13LinCombEltActINS1F_6thread4ReLuESI_fSI_fLNS_15FloatRoundStyleE2EEESH_S1M_JEEES12_NS13_INS14_ILi2ELi4ELi3EEES17_NST_INS5_IJS18_S1L_EEENS5_IJS1L_SB_EEEEEEENS4_17SM75_U32x4_LDSM_NENS4_14SM90_TMA_STOREES1Z_NS4_17SM90_U32x4_STSM_NENS4_9Copy_AtomIJS22_SI_EEEvEEEvvEEEEvNT_6ParamsE)
        /*0014*/ 	.word	0x00000000


	//----- nvinfo : EIATTR_MIN_STACK_SIZE
	.align		4
.L_20:
        /*0018*/ 	.byte	0x04, 0x12
        /*001a*/ 	.short	(.L_22 - .L_21)
	.align		4
.L_21:
        /*001c*/ 	.word	index@(_ZN7cutlass13device_kernelINS_4gemm6kernel13GemmUniversalIN4cute5tupleIJiiiiEEENS1_10collective13CollectiveMmaINS1_34MainloopSm90TmaGmmaWarpSpecializedILi4ENS5_IJNS4_1CILi1EEESB_SB_EEENS1_35KernelTmaWarpSpecializedCooperativeEEENS5_IJNSA_ILi256EEENSA_ILi64EEESG_EEENS_6half_tENS5_IJlSB_lEEESI_SJ_NS4_8TiledMMAINS4_8MMA_AtomIJNS4_4SM904GMMA25MMA_64x64x16_F32F16F16_SSILNSN_5MajorE0ELSP_0ELNSN_7ScaleInE1ELSQ_1EEEEEENS4_6LayoutINS5_IJNSA_ILi2EEESB_SB_EEENS5_IJSB_NSA_ILi0EEESW_EEEEENS5_IJNS4_10UnderscoreESZ_SZ_EEEEENS4_13SM90_TMA_LOADENS4_14ComposedLayoutINS4_7SwizzleILi3ELi4ELi3EEENS4_18smem_ptr_flag_bitsILi16EEENST_INS5_IJNSA_ILi8EEESG_EEENS5_IJSG_SB_EEEEEEEvNS4_8identityES12_S1C_vS1D_EENS_8epilogue10collective18CollectiveEpilogueINS1F_22Sm90TmaWarpSpecializedILi4ELi2ELi16ELb1ELb0EEEJSH_NS5_IJNSA_ILi128EEENSA_ILi32EEEEEESI_SJ_SI_SJ_NS1F_6fusion15FusionCallbacksIS1J_NS1N_13LinCombEltActINS1F_6thread4ReLuESI_fSI_fLNS_15FloatRoundStyleE2EEESH_S1M_JEEES12_NS13_INS14_ILi2ELi4ELi3EEES17_NST_INS5_IJS18_S1L_EEENS5_IJS1L_SB_EEEEEEENS4_17SM75_U32x4_LDSM_NENS4_14SM90_TMA_STOREES1Z_NS4_17SM90_U32x4_STSM_NENS4_9Copy_AtomIJS22_SI_EEEvEEEvvEEEEvNT_6ParamsE)
        /*0020*/ 	.word	0x00000000
.L_22:


//--------------------- .nv.compat                --------------------------
	.section	.nv.compat,"",@"SHT_CUDA_COMPAT_INFO"
	.align	4
        /*0000*/ 	.byte	0x02, 0x09, 0x01, 0x00, 0x02, 0x02, 0x04, 0x00, 0x02, 0x05, 0x05, 0x00, 0x03, 0x07, 0x01, 0x01
        /*0010*/ 	.byte	0x02, 0x03, 0x01, 0x00, 0x02, 0x06, 0x01, 0x00, 0x04, 0x0b, 0x08, 0x00, 0x00, 0x00, 0x00, 0x00
        /*0020*/ 	.byte	0x00, 0x00, 0x00, 0x00


//--------------------- .nv.info._ZN7cutlass13device_kernelINS_4gemm6kernel13GemmUniversalIN4cute5tupleIJiiiiEEENS1_10collective13CollectiveMmaINS1_34MainloopSm90TmaGmmaWarpSpecializedILi4ENS5_IJNS4_1CILi1EEESB_SB_EEENS1_35KernelTmaWarpSpecializedCooperativeEEENS5_IJNSA_ILi256EEENSA_ILi64EEESG_EEENS_6half_tENS5_IJlSB_lEEESI_SJ_NS4_8TiledMMAINS4_8MMA_AtomIJNS4_4SM904GMMA25MMA_64x64x16_F32F16F16_SSILNSN_5MajorE0ELSP_0ELNSN_7ScaleInE1ELSQ_1EEEEEENS4_6LayoutINS5_IJNSA_ILi2EEESB_SB_EEENS5_IJSB_NSA_ILi0EEESW_EEEEENS5_IJNS4_10UnderscoreESZ_SZ_EEEEENS4_13SM90_TMA_LOADENS4_14ComposedLayoutINS4_7SwizzleILi3ELi4ELi3EEENS4_18smem_ptr_flag_bitsILi16EEENST_INS5_IJNSA_ILi8EEESG_EEENS5_IJSG_SB_EEEEEEEvNS4_8identityES12_S1C_vS1D_EENS_8epilogue10collective18CollectiveEpilogueINS1F_22Sm90TmaWarpSpecializedILi4ELi2ELi16ELb1ELb0EEEJSH_NS5_IJNSA_ILi128EEENSA_ILi32EEEEEESI_SJ_SI_SJ_NS1F_6fusion15FusionCallbacksIS1J_NS1N_13LinCombEltActINS1F_6thread4ReLuESI_fSI_fLNS_15FloatRoundStyleE2EEESH_S1M_JEEES12_NS13_INS14_ILi2ELi4ELi3EEES17_NST_INS5_IJS18_S1L_EEENS5_IJS1L_SB_EEEEEEENS4_17SM75_U32x4_LDSM_NENS4_14SM90_TMA_STOREES1Z_NS4_17SM90_U32x4_STSM_NENS4_9Copy_AtomIJS22_SI_EEEvEEEvvEEEEvNT_6ParamsE --------------------------
	.section	.nv.info._ZN7cutlass13device_kernelINS_4gemm6kernel13GemmUniversalIN4cute5tupleIJiiiiEEENS1_10collective13CollectiveMmaINS1_34MainloopSm90TmaGmmaWarpSpecializedILi4ENS5_IJNS4_1CILi1EEESB_SB_EEENS1_35KernelTmaWarpSpecializedCooperativeEEENS5_IJNSA_ILi256EEENSA_ILi64EEESG_EEENS_6half_tENS5_IJlSB_lEEESI_SJ_NS4_8TiledMMAINS4_8MMA_AtomIJNS4_4SM904GMMA25MMA_64x64x16_F32F16F16_SSILNSN_5MajorE0ELSP_0ELNSN_7ScaleInE1ELSQ_1EEEEEENS4_6LayoutINS5_IJNSA_ILi2EEESB_SB_EEENS5_IJSB_NSA_ILi0EEESW_EEEEENS5_IJNS4_10UnderscoreESZ_SZ_EEEEENS4_13SM90_TMA_LOADENS4_14ComposedLayoutINS4_7SwizzleILi3ELi4ELi3EEENS4_18smem_ptr_flag_bitsILi16EEENST_INS5_IJNSA_ILi8EEESG_EEENS5_IJSG_SB_EEEEEEEvNS4_8identityES12_S1C_vS1D_EENS_8epilogue10collective18CollectiveEpilogueINS1F_22Sm90TmaWarpSpecializedILi4ELi2ELi16ELb1ELb0EEEJSH_NS5_IJNSA_ILi128EEENSA_ILi32EEEEEESI_SJ_SI_SJ_NS1F_6fusion15FusionCallbacksIS1J_NS1N_13LinCombEltActINS1F_6thread4ReLuESI_fSI_fLNS_15FloatRoundStyleE2EEESH_S1M_JEEES12_NS13_INS14_ILi2ELi4ELi3EEES17_NST_INS5_IJS18_S1L_EEENS5_IJS1L_SB_EEEEEEENS4_17SM75_U32x4_LDSM_NENS4_14SM90_TMA_STOREES1Z_NS4_17SM90_U32x4_STSM_NENS4_9Copy_AtomIJS22_SI_EEEvEEEvvEEEEvNT_6ParamsE,"",@"SHT_CUDA_INFO"
	.sectionflags	@""
	.align	4


	//----- nvinfo : EIATTR_CUDA_API_VERSION
	.align		4
        /*0000*/ 	.byte	0x04, 0x37
        /*0002*/ 	.short	(.L_24 - .L_23)
.L_23:
        /*0004*/ 	.word	0x00000082


	//----- nvinfo : EIATTR_KPARAM_INFO
	.align		4
.L_24:
        /*0008*/ 	.byte	0x04, 0x17
        /*000a*/ 	.short	(.L_26 - .L_25)
.L_25:
        /*000c*/ 	.word	0x00000000
        /*0010*/ 	.short	0x0000
        /*0012*/ 	.short	0x0070
        /*0014*/ 	.byte	0x00, 0xf0, 0x01, 0x1c


	//----- nvinfo : EIATTR_SPARSE_MMA_MASK
	.align		4
.L_26:
        /*0018*/ 	.byte	0x03, 0x50
        /*001a*/ 	.short	0x0000


	//----- nvinfo : EIATTR_MAXREG_COUNT
	.align		4
        /*001c*/ 	.byte	0x03, 0x1b
        /*001e*/ 	.short	0x00a8


	//----- nvinfo : EIATTR_NUM_BARRIERS
	.align		4
        /*0020*/ 	.byte	0x02, 0x4c
        /*0022*/ 	.byte	0x02
	.zero		1


	//----- nvinfo : EIATTR_EXTERNS
	.align		4
        /*0024*/ 	.byte	0x04, 0x0f
        /*0026*/ 	.short	(.L_28 - .L_27)


	//   ....[0]....
	.align		4
.L_27:
        /*0028*/ 	.word	index@(__assertfail)


	//----- nvinfo : EIATTR_MERCURY_ISA_VERSION
	.align		4
.L_28:
        /*002c*/ 	.byte	0x03, 0x5f
        /*002e*/ 	.short	0x0101


	//----- nvinfo : EIATTR_INT_WARP_WIDE_INSTR_OFFSETS
	.align		4
        /*0030*/ 	.byte	0x04, 0x31
        /*0032*/ 	.short	(.L_30 - .L_29)


	//   ....[0]....
.L_29:
        /*0034*/ 	.word	0x000008c0


	//   ....[1]....
        /*0038*/ 	.word	0x000008d0


	//   ....[2]....
        /*003c*/ 	.word	0x00000950


	//----- nvinfo : EIATTR_COOP_GROUP_MASK_REGIDS
	.align		4
.L_30:
        /*0040*/ 	.byte	0x04, 0x29
        /*0042*/ 	.short	(.L_32 - .L_31)


	//   ....[0]....
.L_31:
        /*0044*/ 	.word	0xffffffff


	//   ....[1]....
        /*0048*/ 	.word	0xffffffff


	//   ....[2]....
        /*004c*/ 	.word	0xffffffff


	//   ....[3]....
        /*0050*/ 	.word	0xffffffff


	//   ....[4]....
        /*0054*/ 	.word	0xffffffff


	//   ....[5]....
        /*0058*/ 	.word	0xffffffff


	//----- nvinfo : EIATTR_COOP_GROUP_INSTR_OFFSETS
	.align		4
.L_32:
        /*005c*/ 	.byte	0x04, 0x28
        /*005e*/ 	.short	(.L_34 - .L_33)


	//   ....[0]....
.L_33:
        /*0060*/ 	.word	0x00000070


	//   ....[1]....
        /*0064*/ 	.word	0x00000080


	//   ....[2]....
        /*0068*/ 	.word	0x00000440


	//   ....[3]....
        /*006c*/ 	.word	0x000005d0


	//   ....[4]....
        /*0070*/ 	.word	0x00000780


	//   ....[5]....
        /*0074*/ 	.word	0x00001480


	//----- nvinfo : EIATTR_REG_RECONFIG
	.align		4
.L_34:
        /*0078*/ 	.byte	0x01, 0x54
	.zero		2


	//----- nvinfo : EIATTR_SYSCALL_OFFSETS
	.align		4
        /*007c*/ 	.byte	0x04, 0x46
        /*007e*/ 	.short	(.L_36 - .L_35)


	//   ....[0]....
.L_35:
        /*0080*/ 	.word	0x00001640


	//   ....[1]....
        /*0084*/ 	.word	0x00002360


	//   ....[2]....
        /*0088*/ 	.word	0x00002450


	//----- nvinfo : EIATTR_MBARRIER_INSTR_OFFSETS
	.align		4
.L_36:
        /*008c*/ 	.byte	0x04, 0x39
        /*008e*/ 	.short	(.L_38 - .L_37)


	//   ....[0]....
.L_37:
        /*0090*/ 	.word	0x00000540
        /*0094*/ 	.word	0x000000ff
        /*0098*/ 	.word	0x00000000
        /*009c*/ 	.short	0x0100
        /*009e*/ 	.byte	0x08
	.zero		1


	//   ....[1]....
        /*00a0*/ 	.word	0x00000550
        /*00a4*/ 	.word	0x000000ff
        /*00a8*/ 	.word	0x00000020
        /*00ac*/ 	.short	0x0100
        /*00ae*/ 	.byte	0x08
	.zero		1


	//   ....[2]....
        /*00b0*/ 	.word	0x00000560
        /*00b4*/ 	.word	0x000000ff
        /*00b8*/ 	.word	0x00000008
        /*00bc*/ 	.short	0x0100
        /*00be*/ 	.byte	0x08
	.zero		1


	//   ....[3]....
        /*00c0*/ 	.word	0x00000570
        /*00c4*/ 	.word	0x000000ff
        /*00c8*/ 	.word	0x00000028
        /*00cc*/ 	.short	0x0100
        /*00ce*/ 	.byte	0x08
	.zero		1


	//   ....[4]....
        /*00d0*/ 	.word	0x00000580
        /*00d4*/ 	.word	0x000000ff
        /*00d8*/ 	.word	0x00000010
        /*00dc*/ 	.short	0x0100
        /*00de*/ 	.byte	0x08
	.zero		1


	//   ....[5]....
        /*00e0*/ 	.word	0x00000590
        /*00e4*/ 	.word	0x000000ff
        /*00e8*/ 	.word	0x00000030
        /*00ec*/ 	.short	0x0100
        /*00ee*/ 	.byte	0x08
	.zero		1


	//   ....[6]....
        /*00f0*/ 	.word	0x000005a0
        /*00f4*/ 	.word	0x000000ff
        /*00f8*/ 	.word	0x00000018
        /*00fc*/ 	.short	0x0100
        /*00fe*/ 	.byte	0x08
	.zero		1


	//   ....[7]....
        /*0100*/ 	.word	0x000005b0
        /*0104*/ 	.word	0x000000ff
        /*0108*/ 	.word	0x00000038
        /*010c*/ 	.short	0x0100
        /*010e*/ 	.byte	0x08
	.zero		1


	//   ....[8]....
        /*0110*/ 	.word	0x000006f0
        /*0114*/ 	.word	0x000000ff
        /*0118*/ 	.word	0x00000040
        /*011c*/ 	.short	0x0100
        /*011e*/ 	.byte	0x08
	.zero		1


	//   ....[9]....
        /*0120*/ 	.word	0x00000700
        /*0124*/ 	.word	0x000000ff
        /*0128*/ 	.word	0x00000060
        /*012c*/ 	.short	0x0100
        /*012e*/ 	.byte	0x08
	.zero		1


	//   ....[10]....
        /*0130*/ 	.word	0x00000710
        /*0134*/ 	.word	0x000000ff
        /*0138*/ 	.word	0x00000048
        /*013c*/ 	.short	0x0100
        /*013e*/ 	.byte	0x08
	.zero		1


	//   ....[11]....
        /*0140*/ 	.word	0x00000720
        /*0144*/ 	.word	0x000000ff
        /*0148*/ 	.word	0x00000068
        /*014c*/ 	.short	0x0100
        /*014e*/ 	.byte	0x08
	.zero		1


	//   ....[12]....
        /*0150*/ 	.word	0x00000730
        /*0154*/ 	.word	0x000000ff
        /*0158*/ 	.word	0x00000050
        /*015c*/ 	.short	0x0100
        /*015e*/ 	.byte	0x08
	.zero		1


	//   ....[13]....
        /*0160*/ 	.word	0x00000740
        /*0164*/ 	.word	0x000000ff
        /*0168*/ 	.word	0x00000070
        /*016c*/ 	.short	0x0100
        /*016e*/ 	.byte	0x08
	.zero		1


	//   ....[14]....
        /*0170*/ 	.word	0x00000750
        /*0174*/ 	.word	0x000000ff
        /*0178*/ 	.word	0x00000058
        /*017c*/ 	.short	0x0100
        /*017e*/ 	.byte	0x08
	.zero		1


	//   ....[15]....
        /*0180*/ 	.word	0x00000760
        /*0184*/ 	.word	0x000000ff
        /*0188*/ 	.word	0x00000078
        /*018c*/ 	.short	0x0100
        /*018e*/ 	.byte	0x08
	.zero		1


	//   ....[16]....
        /*0190*/ 	.word	0x000009f0
        /*0194*/ 	.word	0x000000ff
        /*0198*/ 	.word	0x00000080
        /*019c*/ 	.short	0x0100
        /*019e*/ 	.byte	0x08
	.zero		1


	//   ....[17]....
        /*01a0*/ 	.word	0x00000a50
        /*01a4*/ 	.word	0x000000ff
        /*01a8*/ 	.word	0x00000088
        /*01ac*/ 	.short	0x0100
        /*01ae*/ 	.byte	0x08
	.zero		1


	//   ....[18]....
        /*01b0*/ 	.word	0x000016c0
        /*01b4*/ 	.word	0x00000003
        /*01b8*/ 	.word	0x00000000
        /*01bc*/ 	.short	0x010a
        /*01be*/ 	.byte	0x3f
	.zero		1


	//   ....[19]....
        /*01c0*/ 	.word	0x00001700
        /*01c4*/ 	.word	0x00000003
        /*01c8*/ 	.word	0x00000000
        /*01cc*/ 	.short	0x010a
        /*01ce*/ 	.byte	0x3f
	.zero		1


	//   ....[20]....
        /*01d0*/ 	.word	0x00001bf0
        /*01d4*/ 	.word	0x000000ff
        /*01d8*/ 	.word	0x00000000
        /*01dc*/ 	.short	0x010a
        /*01de*/ 	.byte	0x08
	.zero		1


	//   ....[21]....
        /*01e0*/ 	.word	0x00001c30
        /*01e4*/ 	.word	0x000000ff
        /*01e8*/ 	.word	0x00000000
        /*01ec*/ 	.short	0x010a
        /*01ee*/ 	.byte	0x08
	.zero		1


	//   ....[22]....
        /*01f0*/ 	.word	0x00002010
        /*01f4*/ 	.word	0x000000ff
        /*01f8*/ 	.word	0x00000000
        /*01fc*/ 	.short	0x0101
        /*01fe*/ 	.byte	0x08
	.zero		1


	//   ....[23]....
        /*0200*/ 	.word	0x000021c0
        /*0204*/ 	.word	0x000000ff
        /*0208*/ 	.word	0x00000000
        /*020c*/ 	.short	0x0101
        /*020e*/ 	.byte	0x04
	.zero		1


	//   ....[24]....
        /*0210*/ 	.word	0x00002930
        /*0214*/ 	.word	0x000000ff
        /*0218*/ 	.word	0x00000040
        /*021c*/ 	.short	0x010a
        /*021e*/ 	.byte	0x34
	.zero		1


	//   ....[25]....
        /*0220*/ 	.word	0x00003180
        /*0224*/ 	.word	0x000000ff
        /*0228*/ 	.word	0x00000000
        /*022c*/ 	.short	0x0101
        /*022e*/ 	.byte	0x04
	.zero		1


	//   ....[26]....
        /*0230*/ 	.word	0x000032a0
        /*0234*/ 	.word	0x0000000f
        /*0238*/ 	.word	0x00000040
        /*023c*/ 	.short	0x010a
        /*023e*/ 	.byte	0x3f
	.zero		1


	//   ....[27]....
        /*0240*/ 	.word	0x000038a0
        /*0244*/ 	.word	0x000000ff
        /*0248*/ 	.word	0x00000000
        /*024c*/ 	.short	0x0101
        /*024e*/ 	.byte	0x04
	.zero		1


	//   ....[28]....
        /*0250*/ 	.word	0x000039d0
        /*0254*/ 	.word	0x0000000e
        /*0258*/ 	.word	0x00000040
        /*025c*/ 	.short	0x010a
        /*025e*/ 	.byte	0x3f
	.zero		1


	//   ....[29]....
        /*0260*/ 	.word	0x00004010
        /*0264*/ 	.word	0x000000ff
        /*0268*/ 	.word	0x00000000
        /*026c*/ 	.short	0x0101
        /*026e*/ 	.byte	0x04
	.zero		1


	//   ....[30]....
        /*0270*/ 	.word	0x00004100
        /*0274*/ 	.word	0x0000000f
        /*0278*/ 	.word	0x00000040
        /*027c*/ 	.short	0x010a
        /*027e*/ 	.byte	0x3f
	.zero		1


	//   ....[31]....
        /*0280*/ 	.word	0x00004720
        /*0284*/ 	.word	0x000000ff
        /*0288*/ 	.word	0x00000000
        /*028c*/ 	.short	0x0101
        /*028e*/ 	.byte	0x04
	.zero		1


	//   ....[32]....
        /*0290*/ 	.word	0x000050e0
        /*0294*/ 	.word	0x000000ff
        /*0298*/ 	.word	0x00000000
        /*029c*/ 	.short	0x0101
        /*029e*/ 	.byte	0x04
	.zero		1


	//   ....[33]....
        /*02a0*/ 	.word	0x000057c0
        /*02a4*/ 	.word	0x000000ff
        /*02a8*/ 	.word	0x00000088
        /*02ac*/ 	.short	0x010a
        /*02ae*/ 	.byte	0x04
	.zero		1


	//   ....[34]....
        /*02b0*/ 	.word	0x00005bd0
        /*02b4*/ 	.word	0x000000ff
        /*02b8*/ 	.word	0x00000060
        /*02bc*/ 	.short	0x010a
        /*02be*/ 	.byte	0x05
	.zero		1


	//   ....[35]....
        /*02c0*/ 	.word	0x00005cc0
        /*02c4*/ 	.word	0x000000ff
        /*02c8*/ 	.word	0x00000040
        /*02cc*/ 	.short	0x010b
        /*02ce*/ 	.byte	0x05
	.zero		1


	//   ....[36]....
        /*02d0*/ 	.word	0x00005d20
        /*02d4*/ 	.word	0x000000ff
        /*02d8*/ 	.word	0x00000000
        /*02dc*/ 	.short	0x0101
        /*02de*/ 	.byte	0x04
	.zero		1


	//   ....[37]....
        /*02e0*/ 	.word	0x00005d50
        /*02e4*/ 	.word	0x000000ff
        /*02e8*/ 	.word	0x00000068
        /*02ec*/ 	.short	0x010a
        /*02ee*/ 	.byte	0x05
	.zero		1


	//   ....[38]....
        /*02f0*/ 	.word	0x00005e60
        /*02f4*/ 	.word	0x000000ff
        /*02f8*/ 	.word	0x00000048
        /*02fc*/ 	.short	0x010b
        /*02fe*/ 	.byte	0x05
	.zero		1


	//   ....[39]....
        /*0300*/ 	.word	0x00005ed0
        /*0304*/ 	.word	0x000000ff
        /*0308*/ 	.word	0x00000000
        /*030c*/ 	.short	0x0101
        /*030e*/ 	.byte	0x04
	.zero		1


	//   ....[40]....
        /*0310*/ 	.word	0x00005f00
        /*0314*/ 	.word	0x000000ff
        /*0318*/ 	.word	0x00000070
        /*031c*/ 	.short	0x010a
        /*031e*/ 	.byte	0x05
	.zero		1


	//   ....[41]....
        /*0320*/ 	.word	0x00006000
        /*0324*/ 	.word	0x000000ff
        /*0328*/ 	.word	0x00000050
        /*032c*/ 	.short	0x010b
        /*032e*/ 	.byte	0x05
	.zero		1


	//   ....[42]....
        /*0330*/ 	.word	0x00006060
        /*0334*/ 	.word	0x000000ff
        /*0338*/ 	.word	0x00000000
        /*033c*/ 	.short	0x0101
        /*033e*/ 	.byte	0x04
	.zero		1


	//   ....[43]....
        /*0340*/ 	.word	0x00006090
        /*0344*/ 	.word	0x000000ff
        /*0348*/ 	.word	0x00000078
        /*034c*/ 	.short	0x010a
        /*034e*/ 	.byte	0x05
	.zero		1


	//   ....[44]....
        /*0350*/ 	.word	0x00006190
        /*0354*/ 	.word	0x000000ff
        /*0358*/ 	.word	0x00000058
        /*035c*/ 	.short	0x010b
        /*035e*/ 	.byte	0x05
	.zero		1


	//   ....[45]....
        /*0360*/ 	.word	0x00006280
        /*0364*/ 	.word	0x000000ff
        /*0368*/ 	.word	0x00000000
        /*036c*/ 	.short	0x0101
        /*036e*/ 	.byte	0x04
	.zero		1


	//   ....[46]....
        /*0370*/ 	.word	0x000068c0
        /*0374*/ 	.word	0x00000003
        /*0378*/ 	.word	0x00000060
        /*037c*/ 	.short	0x010a
        /*037e*/ 	.byte	0x3f
	.zero		1


	//   ....[47]....
        /*0380*/ 	.word	0x00006900
        /*0384*/ 	.word	0x00000003
        /*0388*/ 	.word	0x00000068
        /*038c*/ 	.short	0x010a
        /*038e*/ 	.byte	0x3f
	.zero		1


	//   ....[48]....
        /*0390*/ 	.word	0x00006940
        /*0394*/ 	.word	0x00000003
        /*0398*/ 	.word	0x00000070
        /*039c*/ 	.short	0x010a
        /*039e*/ 	.byte	0x3f
	.zero		1


	//   ....[49]....
        /*03a0*/ 	.word	0x00006990
        /*03a4*/ 	.word	0x00000003
        /*03a8*/ 	.word	0x00000078
        /*03ac*/ 	.short	0x010a
        /*03ae*/ 	.byte	0x3f
	.zero		1


	//   ....[50]....
        /*03b0*/ 	.word	0x00006cc0
        /*03b4*/ 	.word	0x0000000f
        /*03b8*/ 	.word	0x00000020
        /*03bc*/ 	.short	0x010a
        /*03be*/ 	.byte	0x3f
	.zero		1


	//   ....[51]....
        /*03c0*/ 	.word	0x00007080
        /*03c4*/ 	.word	0x00000005
        /*03c8*/ 	.word	0x00000088
        /*03cc*/ 	.short	0x0101
        /*03ce*/ 	.byte	0x3f
	.zero		1


	//   ....[52]....
        /*03d0*/ 	.word	0x00007790
        /*03d4*/ 	.word	0x00000007
        /*03d8*/ 	.word	0x00000000
        /*03dc*/ 	.short	0x010a
        /*03de*/ 	.byte	0x3f
	.zero		1


	//   ....[53]....
        /*03e0*/ 	.word	0x00007810
        /*03e4*/ 	.word	0x00000006
        /*03e8*/ 	.word	0x00000000
        /*03ec*/ 	.short	0x010a
        /*03ee*/ 	.byte	0x3f
	.zero		1


	//   ....[54]....
        /*03f0*/ 	.word	0x000078a0
        /*03f4*/ 	.word	0x00000007
        /*03f8*/ 	.word	0x00000000
        /*03fc*/ 	.short	0x010a
        /*03fe*/ 	.byte	0x3f
	.zero		1


	//   ....[55]....
        /*0400*/ 	.word	0x00007930
        /*0404*/ 	.word	0x00000005
        /*0408*/ 	.word	0x00000000
        /*040c*/ 	.short	0x010a
        /*040e*/ 	.byte	0x3f
	.zero		1


	//   ....[56]....
        /*0410*/ 	.word	0x00007990
        /*0414*/ 	.word	0x00000003
        /*0418*/ 	.word	0x00000000
        /*041c*/ 	.short	0x010a
        /*041e*/ 	.byte	0x3f
	.zero		1


	//   ....[57]....
        /*0420*/ 	.word	0x000079f0
        /*0424*/ 	.word	0x00000004
        /*0428*/ 	.word	0x00000000
        /*042c*/ 	.short	0x010a
        /*042e*/ 	.byte	0x3f
	.zero		1


	//   ....[58]....
        /*0430*/ 	.word	0x00007a50
        /*0434*/ 	.word	0x00000004
        /*0438*/ 	.word	0x00000040
        /*043c*/ 	.short	0x010a
        /*043e*/ 	.byte	0x3f
	.zero		1


	//   ....[59]....
        /*0440*/ 	.word	0x00007aa0
        /*0444*/ 	.word	0x0000000f
        /*0448*/ 	.word	0x00000040
        /*044c*/ 	.short	0x010a
        /*044e*/ 	.byte	0x3f
	.zero		1


	//   ....[60]....
        /*0450*/ 	.word	0x00007af0
        /*0454*/ 	.word	0x0000000e
        /*0458*/ 	.word	0x00000040
        /*045c*/ 	.short	0x010a
        /*045e*/ 	.byte	0x3f
	.zero		1


	//   ....[61]....
        /*0460*/ 	.word	0x00007b40
        /*0464*/ 	.word	0x0000000f
        /*0468*/ 	.word	0x00000040
        /*046c*/ 	.short	0x010a
        /*046e*/ 	.byte	0x3f
	.zero		1


	//   ....[62]....
        /*0470*/ 	.word	0x00007ba0
        /*0474*/ 	.word	0x00000003
        /*0478*/ 	.word	0x00000088
        /*047c*/ 	.short	0x010a
        /*047e*/ 	.byte	0x3f
	.zero		1


	//   ....[63]....
        /*0480*/ 	.word	0x00007c00
        /*0484*/ 	.word	0x00000005
        /*0488*/ 	.word	0x00000060
        /*048c*/ 	.short	0x010a
        /*048e*/ 	.byte	0x3f
	.zero		1


	//   ....[64]....
        /*0490*/ 	.word	0x00007c60
        /*0494*/ 	.word	0x00000005
        /*0498*/ 	.word	0x00000068
        /*049c*/ 	.short	0x010a
        /*049e*/ 	.byte	0x3f
	.zero		1


	//   ....[65]....
        /*04a0*/ 	.word	0x00007cc0
        /*04a4*/ 	.word	0x00000005
        /*04a8*/ 	.word	0x00000070
        /*04ac*/ 	.short	0x010a
        /*04ae*/ 	.byte	0x3f
	.zero		1


	//   ....[66]....
        /*04b0*/ 	.word	0x00007d20
        /*04b4*/ 	.word	0x00000005
        /*04b8*/ 	.word	0x00000078
        /*04bc*/ 	.short	0x010a
        /*04be*/ 	.byte	0x3f
	.zero		1


	//   ....[67]....
        /*04c0*/ 	.word	0x00007d70
        /*04c4*/ 	.word	0x00000003
        /*04c8*/ 	.word	0x00000060
        /*04cc*/ 	.short	0x010a
        /*04ce*/ 	.byte	0x3f
	.zero		1


	//   ....[68]....
        /*04d0*/ 	.word	0x00007dc0
        /*04d4*/ 	.word	0x00000003
        /*04d8*/ 	.word	0x00000068
        /*04dc*/ 	.short	0x010a
        /*04de*/ 	.byte	0x3f
	.zero		1


	//   ....[69]....
        /*04e0*/ 	.word	0x00007e10
        /*04e4*/ 	.word	0x00000003
        /*04e8*/ 	.word	0x00000070
        /*04ec*/ 	.short	0x010a
        /*04ee*/ 	.byte	0x3f
	.zero		1


	//   ....[70]....
        /*04f0*/ 	.word	0x00007ee0
        /*04f4*/ 	.word	0x0000000f
        /*04f8*/ 	.word	0x00000020
        /*04fc*/ 	.short	0x010a
        /*04fe*/ 	.byte	0x3f
	.zero		1


	//   ....[71]....
        /*0500*/ 	.word	0x00007fb0
        /*0504*/ 	.word	0x00000007
        /*0508*/ 	.word	0x00000000
        /*050c*/ 	.short	0x010a
        /*050e*/ 	.byte	0x3f
	.zero		1


	//   ....[72]....
        /*0510*/ 	.word	0x00008000
        /*0514*/ 	.word	0x00000006
        /*0518*/ 	.word	0x00000000
        /*051c*/ 	.short	0x010a
        /*051e*/ 	.byte	0x3f
	.zero		1


	//   ....[73]....
        /*0520*/ 	.word	0x00008050
        /*0524*/ 	.word	0x00000007
        /*0528*/ 	.word	0x00000000
        /*052c*/ 	.short	0x010a
        /*052e*/ 	.byte	0x3f
	.zero		1


	//----- nvinfo : EIATTR_NUM_MBARRIERS
	.align		4
.L_38:
        /*0530*/ 	.byte	0x03, 0x38
        /*0532*/ 	.short	0x0012


	//----- nvinfo : EIATTR_EXIT_INSTR_OFFSETS
	.align		4
        /*0534*/ 	.byte	0x04, 0x1c
        /*0536*/ 	.short	(.L_40 - .L_39)


	//   ....[0]....
.L_39:
        /*0538*/ 	.word	0x00007980


	//----- nvinfo : EIATTR_MAX_THREADS
	.align		4
.L_40:
        /*053c*/ 	.byte	0x04, 0x05
        /*053e*/ 	.short	(.L_42 - .L_41)
.L_41:
        /*0540*/ 	.word	0x00000180
        /*0544*/ 	.word	0x00000001
        /*0548*/ 	.word	0x00000001


	//----- nvinfo : EIATTR_CRS_STACK_SIZE
	.align		4
.L_42:
        /*054c*/ 	.byte	0x04, 0x1e
        /*054e*/ 	.short	(.L_44 - .L_43)
.L_43:
        /*0550*/ 	.word	0x00000000


	//----- nvinfo : EIATTR_CBANK_PARAM_SIZE
	.align		4
.L_44:
        /*0554*/ 	.byte	0x03, 0x19
        /*0556*/ 	.short	0x0770


	//----- nvinfo : EIATTR_PARAM_CBANK
	.align		4
        /*0558*/ 	.byte	0x04, 0x0a
        /*055a*/ 	.short	(.L_46 - .L_45)
	.align		4
.L_45:
        /*055c*/ 	.word	index@(.nv.constant0._ZN7cutlass13device_kernelINS_4gemm6kernel13GemmUniversalIN4cute5tupleIJiiiiEEENS1_10collective13CollectiveMmaINS1_34MainloopSm90TmaGmmaWarpSpecializedILi4ENS5_IJNS4_1CILi1EEESB_SB_EEENS1_35KernelTmaWarpSpecializedCooperativeEEENS5_IJNSA_ILi256EEENSA_ILi64EEESG_EEENS_6half_tENS5_IJlSB_lEEESI_SJ_NS4_8TiledMMAINS4_8MMA_AtomIJNS4_4SM904GMMA25MMA_64x64x16_F32F16F16_SSILNSN_5MajorE0ELSP_0ELNSN_7ScaleInE1ELSQ_1EEEEEENS4_6LayoutINS5_IJNSA_ILi2EEESB_SB_EEENS5_IJSB_NSA_ILi0EEESW_EEEEENS5_IJNS4_10UnderscoreESZ_SZ_EEEEENS4_13SM90_TMA_LOADENS4_14ComposedLayoutINS4_7SwizzleILi3ELi4ELi3EEENS4_18smem_ptr_flag_bitsILi16EEENST_INS5_IJNSA_ILi8EEESG_EEENS5_IJSG_SB_EEEEEEEvNS4_8identityES12_S1C_vS1D_EENS_8epilogue10collective18CollectiveEpilogueINS1F_22Sm90TmaWarpSpecializedILi4ELi2ELi16ELb1ELb0EEEJSH_NS5_IJNSA_ILi128EEENSA_ILi32EEEEEESI_SJ_SI_SJ_NS1F_6fusion15FusionCallbacksIS1J_NS1N_13LinCombEltActINS1F_6thread4ReLuESI_fSI_fLNS_15FloatRoundStyleE2EEESH_S1M_JEEES12_NS13_INS14_ILi2ELi4ELi3EEES17_NST_INS5_IJS18_S1L_EEENS5_IJS1L_SB_EEEEEEENS4_17SM75_U32x4_LDSM_NENS4_14SM90_TMA_STOREES1Z_NS4_17SM90_U32x4_STSM_NENS4_9Copy_AtomIJS22_SI_EEEvEEEvvEEEEvNT_6ParamsE)
        /*0560*/ 	.short	0x0210
        /*0562*/ 	.short	0x0770


	//----- nvinfo : EIATTR_SW_WAR
	.align		4
.L_46:
        /*0564*/ 	.byte	0x04, 0x36
        /*0566*/ 	.short	(.L_48 - .L_47)
.L_47:
        /*0568*/ 	.word	0x00000008
.L_48:


//--------------------- .nv.callgraph             --------------------------
	.section	.nv.callgraph,"",@"SHT_CUDA_CALLGRAPH"
	.align	4
	.sectionentsize	8
	.align		4
        /*0000*/ 	.word	0x00000000
	.align		4
        /*0004*/ 	.word	0xffffffff
	.align		4
        /*0008*/ 	.word	index@(_ZN7cutlass13device_kernelINS_4gemm6kernel13GemmUniversalIN4cute5tupleIJiiiiEEENS1_10collective13CollectiveMmaINS1_34MainloopSm90TmaGmmaWarpSpecializedILi4ENS5_IJNS4_1CILi1EEESB_SB_EEENS1_35KernelTmaWarpSpecializedCooperativeEEENS5_IJNSA_ILi256EEENSA_ILi64EEESG_EEENS_6half_tENS5_IJlSB_lEEESI_SJ_NS4_8TiledMMAINS4_8MMA_AtomIJNS4_4SM904GMMA25MMA_64x64x16_F32F16F16_SSILNSN_5MajorE0ELSP_0ELNSN_7ScaleInE1ELSQ_1EEEEEENS4_6LayoutINS5_IJNSA_ILi2EEESB_SB_EEENS5_IJSB_NSA_ILi0EEESW_EEEEENS5_IJNS4_10UnderscoreESZ_SZ_EEEEENS4_13SM90_TMA_LOADENS4_14ComposedLayoutINS4_7SwizzleILi3ELi4ELi3EEENS4_18smem_ptr_flag_bitsILi16EEENST_INS5_IJNSA_ILi8EEESG_EEENS5_IJSG_SB_EEEEEEEvNS4_8identityES12_S1C_vS1D_EENS_8epilogue10collective18CollectiveEpilogueINS1F_22Sm90TmaWarpSpecializedILi4ELi2ELi16ELb1ELb0EEEJSH_NS5_IJNSA_ILi128EEENSA_ILi32EEEEEESI_SJ_SI_SJ_NS1F_6fusion15FusionCallbacksIS1J_NS1N_13LinCombEltActINS1F_6thread4ReLuESI_fSI_fLNS_15FloatRoundStyleE2EEESH_S1M_JEEES12_NS13_INS14_ILi2ELi4ELi3EEES17_NST_INS5_IJS18_S1L_EEENS5_IJS1L_SB_EEEEEEENS4_17SM75_U32x4_LDSM_NENS4_14SM90_TMA_STOREES1Z_NS4_17SM90_U32x4_STSM_NENS4_9Copy_AtomIJS22_SI_EEEvEEEvvEEEEvNT_6ParamsE)
	.align		4
        /*000c*/ 	.word	index@(__assertfail)
	.align		4
        /*0010*/ 	.word	0x00000000
	.align		4
        /*0014*/ 	.word	0xfffffffe
	.align		4
        /*0018*/ 	.word	0x00000000
	.align		4
        /*001c*/ 	.word	0xfffffffd
	.align		4
        /*0020*/ 	.word	0x00000000
	.align		4
        /*0024*/ 	.word	0xfffffffc


//--------------------- .nv.constant4             --------------------------
	.section	.nv.constant4,"a",@progbits
	.align	8
	.align		8
.nv.constant4:
        /*0000*/ 	.dword	__assertfail
	.align		8
        /*0008*/ 	.dword	__unnamed_1
	.align		8
        /*0010*/ 	.dword	__unnamed_2
	.align		8
        /*0018*/ 	.dword	_ZN39_INTERNAL_c7c9bf9f_4_k_cu_573b14d0_30854cuda3std3__45__cpo5beginE
	.align		8
        /*0020*/ 	.dword	_ZN39_INTERNAL_c7c9bf9f_4_k_cu_573b14d0_30854cuda3std3__45__cpo3endE
	.align		8
        /*0028*/ 	.dword	_ZN39_INTERNAL_c7c9bf9f_4_k_cu_573b14d0_30854cuda3std3__45__cpo6cbeginE
	.align		8
        /*0030*/ 	.dword	_ZN39_INTERNAL_c7c9bf9f_4_k_cu_573b14d0_30854cuda3std3__45__cpo4cendE
	.align		8
        /*0038*/ 	.dword	_ZN39_INTERNAL_c7c9bf9f_4_k_cu_573b14d0_30854cuda3std3__441_GLOBAL__N__c7c9bf9f_4_k_cu_573b14d0_30856ignoreE
	.align		8
        /*0040*/ 	.dword	_ZN39_INTERNAL_c7c9bf9f_4_k_cu_573b14d0_30854cuda3std3__419piecewise_constructE
	.align		8
        /*0048*/ 	.dword	_ZN39_INTERNAL_c7c9bf9f_4_k_cu_573b14d0_30854cuda3std3__48in_placeE
	.align		8
        /*0050*/ 	.dword	_ZN39_INTERNAL_c7c9bf9f_4_k_cu_573b14d0_30854cuda3std6ranges3__45__cpo4swapE
	.align		8
        /*0058*/ 	.dword	_ZN39_INTERNAL_c7c9bf9f_4_k_cu_573b14d0_30854cuda3std6ranges3__45__cpo9iter_moveE
	.align		8
        /*0060*/ 	.dword	_ZN39_INTERNAL_c7c9bf9f_4_k_cu_573b14d0_30854cute7productE
	.align		8
        /*0068*/ 	.dword	_ZN39_INTERNAL_c7c9bf9f_4_k_cu_573b14d0_30854cute1_E
	.align		8
        /*0070*/ 	.dword	$str$22
	.align		8
        /*0078*/ 	.dword	$str$23
	.align		8
        /*0080*/ 	.dword	$str$26
	.align		8
        /*0088*/ 	.dword	$str$27


//--------------------- .text._ZN7cutlass13device_kernelINS_4gemm6kernel13GemmUniversalIN4cute5tupleIJiiiiEEENS1_10collective13CollectiveMmaINS1_34MainloopSm90TmaGmmaWarpSpecializedILi4ENS5_IJNS4_1CILi1EEESB_SB_EEENS1_35KernelTmaWarpSpecializedCooperativeEEENS5_IJNSA_ILi256EEENSA_ILi64EEESG_EEENS_6half_tENS5_IJlSB_lEEESI_SJ_NS4_8TiledMMAINS4_8MMA_AtomIJNS4_4SM904GMMA25MMA_64x64x16_F32F16F16_SSILNSN_5MajorE0ELSP_0ELNSN_7ScaleInE1ELSQ_1EEEEEENS4_6LayoutINS5_IJNSA_ILi2EEESB_SB_EEENS5_IJSB_NSA_ILi0EEESW_EEEEENS5_IJNS4_10UnderscoreESZ_SZ_EEEEENS4_13SM90_TMA_LOADENS4_14ComposedLayoutINS4_7SwizzleILi3ELi4ELi3EEENS4_18smem_ptr_flag_bitsILi16EEENST_INS5_IJNSA_ILi8EEESG_EEENS5_IJSG_SB_EEEEEEEvNS4_8identityES12_S1C_vS1D_EENS_8epilogue10collective18CollectiveEpilogueINS1F_22Sm90TmaWarpSpecializedILi4ELi2ELi16ELb1ELb0EEEJSH_NS5_IJNSA_ILi128EEENSA_ILi32EEEEEESI_SJ_SI_SJ_NS1F_6fusion15FusionCallbacksIS1J_NS1N_13LinCombEltActINS1F_6thread4ReLuESI_fSI_fLNS_15FloatRoundStyleE2EEESH_S1M_JEEES12_NS13_INS14_ILi2ELi4ELi3EEES17_NST_INS5_IJS18_S1L_EEENS5_IJS1L_SB_EEEEEEENS4_17SM75_U32x4_LDSM_NENS4_14SM90_TMA_STOREES1Z_NS4_17SM90_U32x4_STSM_NENS4_9Copy_AtomIJS22_SI_EEEvEEEvvEEEEvNT_6ParamsE --------------------------
	.section	.text._ZN7cutlass13device_kernelINS_4gemm6kernel13GemmUniversalIN4cute5tupleIJiiiiEEENS1_10collective13CollectiveMmaINS1_34MainloopSm90TmaGmmaWarpSpecializedILi4ENS5_IJNS4_1CILi1EEESB_SB_EEENS1_35KernelTmaWarpSpecializedCooperativeEEENS5_IJNSA_ILi256EEENSA_ILi64EEESG_EEENS_6half_tENS5_IJlSB_lEEESI_SJ_NS4_8TiledMMAINS4_8MMA_AtomIJNS4_4SM904GMMA25MMA_64x64x16_F32F16F16_SSILNSN_5MajorE0ELSP_0ELNSN_7ScaleInE1ELSQ_1EEEEEENS4_6LayoutINS5_IJNSA_ILi2EEESB_SB_EEENS5_IJSB_NSA_ILi0EEESW_EEEEENS5_IJNS4_10UnderscoreESZ_SZ_EEEEENS4_13SM90_TMA_LOADENS4_14ComposedLayoutINS4_7SwizzleILi3ELi4ELi3EEENS4_18smem_ptr_flag_bitsILi16EEENST_INS5_IJNSA_ILi8EEESG_EEENS5_IJSG_SB_EEEEEEEvNS4_8identityES12_S1C_vS1D_EENS_8epilogue10collective18CollectiveEpilogueINS1F_22Sm90TmaWarpSpecializedILi4ELi2ELi16ELb1ELb0EEEJSH_NS5_IJNSA_ILi128EEENSA_ILi32EEEEEESI_SJ_SI_SJ_NS1F_6fusion15FusionCallbacksIS1J_NS1N_13LinCombEltActINS1F_6thread4ReLuESI_fSI_fLNS_15FloatRoundStyleE2EEESH_S1M_JEEES12_NS13_INS14_ILi2ELi4ELi3EEES17_NST_INS5_IJS18_S1L_EEENS5_IJS1L_SB_EEEEEEENS4_17SM75_U32x4_LDSM_NENS4_14SM90_TMA_STOREES1Z_NS4_17SM90_U32x4_STSM_NENS4_9Copy_AtomIJS22_SI_EEEvEEEvvEEEEvNT_6ParamsE,"ax",@progbits
	.align	128
.text._ZN7cutlass13device_kernelINS_4gemm6kernel13GemmUniversalIN4cute5tupleIJiiiiEEENS1_10collective13CollectiveMmaINS1_34MainloopSm90TmaGmmaWarpSpecializedILi4ENS5_IJNS4_1CILi1EEESB_SB_EEENS1_35KernelTmaWarpSpecializedCooperativeEEENS5_IJNSA_ILi256EEENSA_ILi64EEESG_EEENS_6half_tENS5_IJlSB_lEEESI_SJ_NS4_8TiledMMAINS4_8MMA_AtomIJNS4_4SM904GMMA25MMA_64x64x16_F32F16F16_SSILNSN_5MajorE0ELSP_0ELNSN_7ScaleInE1ELSQ_1EEEEEENS4_6LayoutINS5_IJNSA_ILi2EEESB_SB_EEENS5_IJSB_NSA_ILi0EEESW_EEEEENS5_IJNS4_10UnderscoreESZ_SZ_EEEEENS4_13SM90_TMA_LOADENS4_14ComposedLayoutINS4_7SwizzleILi3ELi4ELi3EEENS4_18smem_ptr_flag_bitsILi16EEENST_INS5_IJNSA_ILi8EEESG_EEENS5_IJSG_SB_EEEEEEEvNS4_8identityES12_S1C_vS1D_EENS_8epilogue10collective18CollectiveEpilogueINS1F_22Sm90TmaWarpSpecializedILi4ELi2ELi16ELb1ELb0EEEJSH_NS5_IJNSA_ILi128EEENSA_ILi32EEEEEESI_SJ_SI_SJ_NS1F_6fusion15FusionCallbacksIS1J_NS1N_13LinCombEltActINS1F_6thread4ReLuESI_fSI_fLNS_15FloatRoundStyleE2EEESH_S1M_JEEES12_NS13_INS14_ILi2ELi4ELi3EEES17_NST_INS5_IJS18_S1L_EEENS5_IJS1L_SB_EEEEEEENS4_17SM75_U32x4_LDSM_NENS4_14SM90_TMA_STOREES1Z_NS4_17SM90_U32x4_STSM_NENS4_9Copy_AtomIJS22_SI_EEEvEEEvvEEEEvNT_6ParamsE:
        .type           _ZN7cutlass13device_kernelINS_4gemm6kernel13GemmUniversalIN4cute5tupleIJiiiiEEENS1_10collective13CollectiveMmaINS1_34MainloopSm90TmaGmmaWarpSpecializedILi4ENS5_IJNS4_1CILi1EEESB_SB_EEENS1_35KernelTmaWarpSpecializedCooperativeEEENS5_IJNSA_ILi256EEENSA_ILi64EEESG_EEENS_6half_tENS5_IJlSB_lEEESI_SJ_NS4_8TiledMMAINS4_8MMA_AtomIJNS4_4SM904GMMA25MMA_64x64x16_F32F16F16_SSILNSN_5MajorE0ELSP_0ELNSN_7ScaleInE1ELSQ_1EEEEEENS4_6LayoutINS5_IJNSA_ILi2EEESB_SB_EEENS5_IJSB_NSA_ILi0EEESW_EEEEENS5_IJNS4_10UnderscoreESZ_SZ_EEEEENS4_13SM90_TMA_LOADENS4_14ComposedLayoutINS4_7SwizzleILi3ELi4ELi3EEENS4_18smem_ptr_flag_bitsILi16EEENST_INS5_IJNSA_ILi8EEESG_EEENS5_IJSG_SB_EEEEEEEvNS4_8identityES12_S1C_vS1D_EENS_8epilogue10collective18CollectiveEpilogueINS1F_22Sm90TmaWarpSpecializedILi4ELi2ELi16ELb1ELb0EEEJSH_NS5_IJNSA_ILi128EEENSA_ILi32EEEEEESI_SJ_SI_SJ_NS1F_6fusion15FusionCallbacksIS1J_NS1N_13LinCombEltActINS1F_6thread4ReLuESI_fSI_fLNS_15FloatRoundStyleE2EEESH_S1M_JEEES12_NS13_INS14_ILi2ELi4ELi3EEES17_NST_INS5_IJS18_S1L_EEENS5_IJS1L_SB_EEEEEEENS4_17SM75_U32x4_LDSM_NENS4_14SM90_TMA_STOREES1Z_NS4_17SM90_U32x4_STSM_NENS4_9Copy_AtomIJS22_SI_EEEvEEEvvEEEEvNT_6ParamsE,@function
        .size           _ZN7cutlass13device_kernelINS_4gemm6kernel13GemmUniversalIN4cute5tupleIJiiiiEEENS1_10collective13CollectiveMmaINS1_34MainloopSm90TmaGmmaWarpSpecializedILi4ENS5_IJNS4_1CILi1EEESB_SB_EEENS1_35KernelTmaWarpSpecializedCooperativeEEENS5_IJNSA_ILi256EEENSA_ILi64EEESG_EEENS_6half_tENS5_IJlSB_lEEESI_SJ_NS4_8TiledMMAINS4_8MMA_AtomIJNS4_4SM904GMMA25MMA_64x64x16_F32F16F16_SSILNSN_5MajorE0ELSP_0ELNSN_7ScaleInE1ELSQ_1EEEEEENS4_6LayoutINS5_IJNSA_ILi2EEESB_SB_EEENS5_IJSB_NSA_ILi0EEESW_EEEEENS5_IJNS4_10UnderscoreESZ_SZ_EEEEENS4_13SM90_TMA_LOADENS4_14ComposedLayoutINS4_7SwizzleILi3ELi4ELi3EEENS4_18smem_ptr_flag_bitsILi16EEENST_INS5_IJNSA_ILi8EEESG_EEENS5_IJSG_SB_EEEEEEEvNS4_8identityES12_S1C_vS1D_EENS_8epilogue10collective18CollectiveEpilogueINS1F_22Sm90TmaWarpSpecializedILi4ELi2ELi16ELb1ELb0EEEJSH_NS5_IJNSA_ILi128EEENSA_ILi32EEEEEESI_SJ_SI_SJ_NS1F_6fusion15FusionCallbacksIS1J_NS1N_13LinCombEltActINS1F_6thread4ReLuESI_fSI_fLNS_15FloatRoundStyleE2EEESH_S1M_JEEES12_NS13_INS14_ILi2ELi4ELi3EEES17_NST_INS5_IJS18_S1L_EEENS5_IJS1L_SB_EEEEEEENS4_17SM75_U32x4_LDSM_NENS4_14SM90_TMA_STOREES1Z_NS4_17SM90_U32x4_STSM_NENS4_9Copy_AtomIJS22_SI_EEEvEEEvvEEEEvNT_6ParamsE,(.L_x_186 - _ZN7cutlass13device_kernelINS_4gemm6kernel13GemmUniversalIN4cute5tupleIJiiiiEEENS1_10collective13CollectiveMmaINS1_34MainloopSm90TmaGmmaWarpSpecializedILi4ENS5_IJNS4_1CILi1EEESB_SB_EEENS1_35KernelTmaWarpSpecializedCooperativeEEENS5_IJNSA_ILi256EEENSA_ILi64EEESG_EEENS_6half_tENS5_IJlSB_lEEESI_SJ_NS4_8TiledMMAINS4_8MMA_AtomIJNS4_4SM904GMMA25MMA_64x64x16_F32F16F16_SSILNSN_5MajorE0ELSP_0ELNSN_7ScaleInE1ELSQ_1EEEEEENS4_6LayoutINS5_IJNSA_ILi2EEESB_SB_EEENS5_IJSB_NSA_ILi0EEESW_EEEEENS5_IJNS4_10UnderscoreESZ_SZ_EEEEENS4_13SM90_TMA_LOADENS4_14ComposedLayoutINS4_7SwizzleILi3ELi4ELi3EEENS4_18smem_ptr_flag_bitsILi16EEENST_INS5_IJNSA_ILi8EEESG_EEENS5_IJSG_SB_EEEEEEEvNS4_8identityES12_S1C_vS1D_EENS_8epilogue10collective18CollectiveEpilogueINS1F_22Sm90TmaWarpSpecializedILi4ELi2ELi16ELb1ELb0EEEJSH_NS5_IJNSA_ILi128EEENSA_ILi32EEEEEESI_SJ_SI_SJ_NS1F_6fusion15FusionCallbacksIS1J_NS1N_13LinCombEltActINS1F_6thread4ReLuESI_fSI_fLNS_15FloatRoundStyleE2EEESH_S1M_JEEES12_NS13_INS14_ILi2ELi4ELi3EEES17_NST_INS5_IJS18_S1L_EEENS5_IJS1L_SB_EEEEEEENS4_17SM75_U32x4_LDSM_NENS4_14SM90_TMA_STOREES1Z_NS4_17SM90_U32x4_STSM_NENS4_9Copy_AtomIJS22_SI_EEEvEEEvvEEEEvNT_6ParamsE)
        .other          _ZN7cutlass13device_kernelINS_4gemm6kernel13GemmUniversalIN4cute5tupleIJiiiiEEENS1_10collective13CollectiveMmaINS1_34MainloopSm90TmaGmmaWarpSpecializedILi4ENS5_IJNS4_1CILi1EEESB_SB_EEENS1_35KernelTmaWarpSpecializedCooperativeEEENS5_IJNSA_ILi256EEENSA_ILi64EEESG_EEENS_6half_tENS5_IJlSB_lEEESI_SJ_NS4_8TiledMMAINS4_8MMA_AtomIJNS4_4SM904GMMA25MMA_64x64x16_F32F16F16_SSILNSN_5MajorE0ELSP_0ELNSN_7ScaleInE1ELSQ_1EEEEEENS4_6LayoutINS5_IJNSA_ILi2EEESB_SB_EEENS5_IJSB_NSA_ILi0EEESW_EEEEENS5_IJNS4_10UnderscoreESZ_SZ_EEEEENS4_13SM90_TMA_LOADENS4_14ComposedLayoutINS4_7SwizzleILi3ELi4ELi3EEENS4_18smem_ptr_flag_bitsILi16EEENST_INS5_IJNSA_ILi8EEESG_EEENS5_IJSG_SB_EEEEEEEvNS4_8identityES12_S1C_vS1D_EENS_8epilogue10collective18CollectiveEpilogueINS1F_22Sm90TmaWarpSpecializedILi4ELi2ELi16ELb1ELb0EEEJSH_NS5_IJNSA_ILi128EEENSA_ILi32EEEEEESI_SJ_SI_SJ_NS1F_6fusion15FusionCallbacksIS1J_NS1N_13LinCombEltActINS1F_6thread4ReLuESI_fSI_fLNS_15FloatRoundStyleE2EEESH_S1M_JEEES12_NS13_INS14_ILi2ELi4ELi3EEES17_NST_INS5_IJS18_S1L_EEENS5_IJS1L_SB_EEEEEEENS4_17SM75_U32x4_LDSM_NENS4_14SM90_TMA_STOREES1Z_NS4_17SM90_U32x4_STSM_NENS4_9Copy_AtomIJS22_SI_EEEvEEEvvEEEEvNT_6ParamsE,@"STO_CUDA_ENTRY STV_DEFAULT"
_ZN7cutlass13device_kernelINS_4gemm6kernel13GemmUniversalIN4cute5tupleIJiiiiEEENS1_10collective13CollectiveMmaINS1_34MainloopSm90TmaGmmaWarpSpecializedILi4ENS5_IJNS4_1CILi1EEESB_SB_EEENS1_35KernelTmaWarpSpecializedCooperativeEEENS5_IJNSA_ILi256EEENSA_ILi64EEESG_EEENS_6half_tENS5_IJlSB_lEEESI_SJ_NS4_8TiledMMAINS4_8MMA_AtomIJNS4_4SM904GMMA25MMA_64x64x16_F32F16F16_SSILNSN_5MajorE0ELSP_0ELNSN_7ScaleInE1ELSQ_1EEEEEENS4_6LayoutINS5_IJNSA_ILi2EEESB_SB_EEENS5_IJSB_NSA_ILi0EEESW_EEEEENS5_IJNS4_10UnderscoreESZ_SZ_EEEEENS4_13SM90_TMA_LOADENS4_14ComposedLayoutINS4_7SwizzleILi3ELi4ELi3EEENS4_18smem_ptr_flag_bitsILi16EEENST_INS5_IJNSA_ILi8EEESG_EEENS5_IJSG_SB_EEEEEEEvNS4_8identityES12_S1C_vS1D_EENS_8epilogue10collective18CollectiveEpilogueINS1F_22Sm90TmaWarpSpecializedILi4ELi2ELi16ELb1ELb0EEEJSH_NS5_IJNSA_ILi128EEENSA_ILi32EEEEEESI_SJ_SI_SJ_NS1F_6fusion15FusionCallbacksIS1J_NS1N_13LinCombEltActINS1F_6thread4ReLuESI_fSI_fLNS_15FloatRoundStyleE2EEESH_S1M_JEEES12_NS13_INS14_ILi2ELi4ELi3EEES17_NST_INS5_IJS18_S1L_EEENS5_IJS1L_SB_EEEEEEENS4_17SM75_U32x4_LDSM_NENS4_14SM90_TMA_STOREES1Z_NS4_17SM90_U32x4_STSM_NENS4_9Copy_AtomIJS22_SI_EEEvEEEvvEEEEvNT_6ParamsE:
[----:B------:R-:W1:Y:S01]  /*0000*/  LDC R1, c[0x0][0x28] ;  /* 0x00000a00ff017b82 */ /* 0x000e620000000800 */
[----:B------:R-:W2:Y:S07]  /*0010*/  S2R R18, SR_TID.X ;  /* 0x0000000000127919 */ /* 0x000eae0000002100 */
[----:B------:R-:W3:Y:S01]  /*0020*/  LDC.64 R4, c[0x0][0x588] ;  /* 0x00016200ff047b82 */ /* 0x000ee20000000a00 */
[----:B------:R-:W-:Y:S01]  /*0030*/  ELECT P0, URZ, PT ;  /* 0x00000000003f782f */ /* 0x000fe20003800000 */
[----:B------:R-:W-:Y:S01]  /*0040*/  BSSY B0, `(.L_x_0) ;  /* 0x0000016000007945 */ /* 0x000fe20003800000 */
[----:B--2---:R-:W-:-:S02]  /*0050*/  SHF.R.U32.HI R6, RZ, 0x5, R18 ;  /* 0x00000005ff067819 */ /* 0x004fc40000011612 */
[----:B------:R-:W-:-:S03]  /*0060*/  SHF.R.U32.HI R2, RZ, 0x7, R18 ;  /* 0x00000007ff027819 */ /* 0x000fc60000011612 */
[----:B------:R-:W2:Y:S04]  /*0070*/  SHFL.IDX PT, R0, R6, RZ, 0x1f ;  /* 0x00001fff06007589 */ /* 0x000ea800000e0000 */
[----:B------:R4:W1:Y:S01]  /*0080*/  SHFL.IDX PT, R10, R2, RZ, 0x1f ;  /* 0x00001fff020a7589 */ /* 0x00086200000e0000 */
[----:B--2---:R-:W-:Y:S02]  /*0090*/  ISETP.NE.OR P0, PT, R0, RZ, !P0 ;  /* 0x000000ff0000720c */ /* 0x004fe40004705670 */
[----:B------:R-:W-:-:S11]  /*00a0*/  SHF.R.S32.HI R3, RZ, 0x1f, R0 ;  /* 0x0000001fff037819 */ /* 0x000fd60000011400 */
[----:B-1-34-:R-:W-:Y:S05]  /*00b0*/  @P0 BRA `(.L_x_1) ;  /* 0x0000000000380947 */ /* 0x01afea0003800000 */
[----:B------:R-:W-:Y:S02]  /*00c0*/  ULDC.64 UR4, c[0x0][0x198] ;  /* 0x0000660000047ab9 */ /* 0x000fe40000000a00 */
[----:B------:R-:W-:Y:S02]  /*00d0*/  UIADD3 UR6, UP0, UR4, 0xf0, URZ ;  /* 0x000000f004067890 */ /* 0x000fe4000ff1e03f */
[----:B------:R-:W-:Y:S02]  /*00e0*/  UIADD3 UR8, UP1, UR4, 0x1f0, URZ ;  /* 0x000001f004087890 */ /* 0x000fe4000ff3e03f */
[----:B------:R-:W-:Y:S02]  /*00f0*/  UIADD3 UR10, UP2, UR4, 0x3f0, URZ ;  /* 0x000003f0040a7890 */ /* 0x000fe4000ff5e03f */
[----:B------:R-:W-:Y:S02]  /*0100*/  UIADD3 UR4, UP3, UR4, 0x4f0, URZ ;  /* 0x000004f004047890 */ /* 0x000fe4000ff7e03f */
[----:B------:R-:W-:-:S02]  /*0110*/  UIADD3.X UR7, URZ, UR5, URZ, UP0, !UPT ;  /* 0x000000053f077290 */ /* 0x000fc400087fe43f */
[----:B------:R-:W-:Y:S02]  /*0120*/  UIADD3.X UR9, URZ, UR5, URZ, UP1, !UPT ;  /* 0x000000053f097290 */ /* 0x000fe40008ffe43f */
[----:B------:R-:W-:Y:S02]  /*0130*/  UIADD3.X UR11, URZ, UR5, URZ, UP2, !UPT ;  /* 0x000000053f0b7290 */ /* 0x000fe400097fe43f */
[----:B------:R-:W-:-:S03]  /*0140*/  UIADD3.X UR5, URZ, UR5, URZ, UP3, !UPT ;  /* 0x000000053f057290 */ /* 0x000fc60009ffe43f */
[----:B------:R1:W-:Y:S02]  /*0150*/  UTMACCTL.PF [UR6] ;  /* 0x00000000060079b9 */ /* 0x0003e40008040000 */
[----:B------:R1:W-:Y:S02]  /*0160*/  UTMACCTL.PF [UR8] ;  /* 0x00000000080079b9 */ /* 0x0003e40008040000 */
[----:B------:R1:W-:Y:S02]  /*0170*/  UTMACCTL.PF [UR10] ;  /* 0x000000000a0079b9 */ /* 0x0003e40008040000 */
[----:B------:R1:W-:Y:S02]  /*0180*/  UTMACCTL.PF [UR4] ;  /* 0x00000000040079b9 */ /* 0x0003e40008040000 */
[----:B-1----:R-:W-:Y:S01]  /*0190*/  NOP ;  /* 0x0000000000007918 */ /* 0x002fe20000000000 */
.L_x_1:
[----:B------:R-:W-:Y:S05]  /*01a0*/  BSYNC B0 ;  /* 0x0000000000007941 */ /* 0x000fea0003800000 */
.L_x_0:
[----:B------:R-:W-:Y:S01]  /*01b0*/  ULDC.64 UR4, c[0x0][0x590] ;  /* 0x0001640000047ab9 */ /* 0x000fe20000000a00 */
[----:B------:R-:W-:Y:S01]  /*01c0*/  LEA.HI R3, R3, R0, RZ, 0x2 ;  /* 0x0000000003037211 */ /* 0x000fe200078f10ff */
[----:B------:R-:W-:Y:S01]  /*01d0*/  ULDC.64 UR40, c[0x0][0x208] ;  /* 0x0000820000287ab9 */ /* 0x000fe20000000a00 */
[----:B------:R-:W-:Y:S01]  /*01e0*/  ISETP.NE.U32.AND P2, PT, RZ, UR4, PT ;  /* 0x00000004ff007c0c */ /* 0x000fe2000bf45070 */
[----:B------:R-:W-:Y:S01]  /*01f0*/  IMAD.MOV.U32 R2, RZ, RZ, R4 ;  /* 0x000000ffff027224 */ /* 0x000fe200078e0004 */
[----:B------:R-:W-:Y:S02]  /*0200*/  LOP3.LUT R3, R3, 0xfffffffc, RZ, 0xc0, !PT ;  /* 0xfffffffc03037812 */ /* 0x000fe400078ec0ff */
[----:B------:R-:W-:Y:S02]  /*0210*/  ISETP.NE.AND.EX P3, PT, RZ, UR5, PT, P2 ;  /* 0x00000005ff007c0c */ /* 0x000fe4000bf65320 */
[----:B------:R-:W-:Y:S01]  /*0220*/  PRMT R7, RZ, 0x7610, R7 ;  /* 0x00007610ff077816 */ /* 0x000fe20000000007 */
[----:B------:R-:W-:-:S02]  /*0230*/  IMAD.IADD R0, R0, 0x1, -R3 ;  /* 0x0000000100007824 */ /* 0x000fc400078e0a03 */
[----:B------:R-:W-:-:S08]  /*0240*/  IMAD.MOV.U32 R3, RZ, RZ, R5 ;  /* 0x000000ffff037224 */ /* 0x000fd000078e0005 */
[----:B------:R-:W-:Y:S05]  /*0250*/  @P3 BRA `(.L_x_2) ;  /* 0x0000000000303947 */ /* 0x000fea0003800000 */
[----:B------:R-:W-:Y:S02]  /*0260*/  ULDC.64 UR6, c[0x0][0x588] ;  /* 0x0001620000067ab9 */ /* 0x000fe40000000a00 */
[----:B------:R-:W-:-:S04]  /*0270*/  ISETP.NE.U32.AND P0, PT, RZ, UR6, PT ;  /* 0x00000006ff007c0c */ /* 0x000fc8000bf05070 */
[----:B------:R-:W-:-:S13]  /*0280*/  ISETP.NE.AND.EX P0, PT, RZ, UR7, PT, P0 ;  /* 0x00000007ff007c0c */ /* 0x000fda000bf05300 */
[----:B------:R-:W-:Y:S05]  /*0290*/  @!P0 BRA `(.L_x_3) ;  /* 0x0000000000108947 */ /* 0x000fea0003800000 */
[----:B------:R-:W2:Y:S02]  /*02a0*/  LDG.E R7, desc[UR40][R2.64] ;  /* 0x0000002802077981 */ /* 0x000ea4000c1e1900 */
[----:B--2---:R-:W-:Y:S01]  /*02b0*/  FSETP.NEU.AND P1, PT, R7, RZ, PT ;  /* 0x000000ff0700720b */ /* 0x004fe20003f2d000 */
[----:B------:R-:W-:Y:S01]  /*02c0*/  IMAD.MOV.U32 R7, RZ, RZ, 0x1 ;  /* 0x00000001ff077424 */ /* 0x000fe200078e00ff */
[----:B------:R-:W-:Y:S11]  /*02d0*/  BRA `(.L_x_2) ;  /* 0x0000000000107947 */ /* 0x000ff60003800000 */
.L_x_3:
[----:B------:R-:W-:Y:S01]  /*02e0*/  ULDC UR6, c[0x0][0x580] ;  /* 0x0001600000067ab9 */ /* 0x000fe20000000800 */
[----:B------:R-:W-:Y:S01]  /*02f0*/  IMAD.MOV.U32 R7, RZ, RZ, 0x1 ;  /* 0x00000001ff077424 */ /* 0x000fe200078e00ff */
[----:B------:R-:W-:Y:S02]  /*0300*/  FSETP.NEU.AND P1, PT, RZ, UR6, PT ;  /* 0x00000006ff007c0b */ /* 0x000fe4000bf2d000 */
[----:B------:R-:W-:-:S11]  /*0310*/  CS2R R2, SRZ ;  /* 0x0000000000027805 */ /* 0x000fd6000001ff00 */
.L_x_2:
[----:B------:R-:W-:Y:S02]  /*0320*/  ISETP.NE.U32.AND P4, PT, R2, RZ, PT ;  /* 0x000000ff0200720c */ /* 0x000fe40003f85070 */
[----:B------:R-:W-:Y:S02]  /*0330*/  ISETP.NE.AND.EX P5, PT, RZ, UR5, PT, P2 ;  /* 0x00000005ff007c0c */ /* 0x000fe4000bfa5320 */
[----:B------:R-:W-:Y:S02]  /*0340*/  ISETP.NE.AND.EX P2, PT, R3, RZ, PT, P4 ;  /* 0x000000ff0300720c */ /* 0x000fe40003f45340 */
[----:B------:R-:W-:-:S11]  /*0350*/  PLOP3.LUT P0, PT, PT, PT, PT, 0x8, 0x0 ;  /* 0x000000000000781c */ /* 0x000fd60003f0e170 */
[----:B------:R-:W-:Y:S05]  /*0360*/  @P2 BRA P5, `(.L_x_4) ;  /* 0x0000000000342947 */ /* 0x000fea0002800000 */
[----:B------:R-:W-:-:S04]  /*0370*/  ISETP.NE.U32.AND P0, PT, RZ, UR4, PT ;  /* 0x00000004ff007c0c */ /* 0x000fc8000bf05070 */
[----:B------:R-:W-:-:S13]  /*0380*/  ISETP.NE.AND.EX P0, PT, RZ, UR5, PT, P0 ;  /* 0x00000005ff007c0c */ /* 0x000fda000bf05300 */
[----:B------:R-:W-:Y:S05]  /*0390*/  @!P0 BRA `(.L_x_5) ;  /* 0x0000000000248947 */ /* 0x000fea0003800000 */
[----:B------:R-:W-:Y:S02]  /*03a0*/  PRMT R7, R7, 0x9910, RZ ;  /* 0x0000991007077816 */ /* 0x000fe400000000ff */
[----:B------:R-:W-:Y:S02]  /*03b0*/  ISETP.NE.U32.AND P0, PT, R2, RZ, PT ;  /* 0x000000ff0200720c */ /* 0x000fe40003f05070 */
[----:B------:R-:W-:Y:S02]  /*03c0*/  ISETP.NE.AND P2, PT, R7, RZ, PT ;  /* 0x000000ff0700720c */ /* 0x000fe40003f45270 */
[----:B------:R-:W-:Y:S02]  /*03d0*/  ISETP.NE.AND.EX P0, PT, R3, RZ, PT, P0 ;  /* 0x000000ff0300720c */ /* 0x000fe40003f05300 */
[----:B------:R-:W-:-:S09]  /*03e0*/  SEL R2, RZ, 0xffffffff, P1 ;  /* 0xffffffffff027807 */ /* 0x000fd20000800000 */
[----:B------:R-:W-:-:S04]  /*03f0*/  @!P2 SEL R2, RZ, 0xffffffff, P0 ;  /* 0xffffffffff02a807 */ /* 0x000fc80000000000 */
[----:B------:R-:W-:-:S04]  /*0400*/  LOP3.LUT R2, R2, 0x1, RZ, 0xc0, !PT ;  /* 0x0000000102027812 */ /* 0x000fc800078ec0ff */
[----:B------:R-:W-:Y:S01]  /*0410*/  ISETP.EQ.U32.AND P0, PT, R2, 0x1, PT ;  /* 0x000000010200780c */ /* 0x000fe20003f02070 */
[----:B------:R-:W-:-:S12]  /*0420*/  BRA `(.L_x_4) ;  /* 0x0000000000047947 */ /* 0x000fd80003800000 */
.L_x_5:
[----:B------:R-:W-:-:S13]  /*0430*/  PLOP3.LUT P0, PT, P1, PT, PT, 0x8, 0x0 ;  /* 0x000000000000781c */ /* 0x000fda0000f0e170 */
.L_x_4:
[----:B------:R-:W1:Y:S02]  /*0440*/  SHFL.IDX PT, R2, R6, RZ, 0x1f ;  /* 0x00001fff06027589 */ /* 0x000e6400000e0000 */
[----:B-1----:R-:W-:-:S13]  /*0450*/  ISETP.NE.AND P1, PT, R2, RZ, PT ;  /* 0x000000ff0200720c */ /* 0x002fda0003f25270 */
[----:B------:R-:W-:Y:S05]  /*0460*/  @P1 BRA `(.L_x_6) ;  /* 0x0000000000581947 */ /* 0x000fea0003800000 */
[----:B------:R-:W1:Y:S01]  /*0470*/  S2UR UR8, SR_CgaCtaId ;  /* 0x00000000000879c3 */ /* 0x000e620000008800 */
[----:B------:R-:W-:Y:S01]  /*0480*/  UMOV UR4, 0x400 ;  /* 0x0000040000047882 */ /* 0x000fe20000000000 */
[----:B------:R-:W-:Y:S01]  /*0490*/  UMOV UR5, 0x1 ;  /* 0x0000000100057882 */ /* 0x000fe20000000000 */
[----:B------:R-:W-:Y:S01]  /*04a0*/  UMOV UR6, 0x100 ;  /* 0x0000010000067882 */ /* 0x000fe20000000000 */
[----:B------:R-:W-:Y:S01]  /*04b0*/  ELECT P1, URZ, PT ;  /* 0x00000000003f782f */ /* 0x000fe20003820000 */
[----:B------:R-:W-:-:S04]  /*04c0*/  UIADD3 UR6, -UR6, 0x100000, URZ ;  /* 0x0010000006067890 */ /* 0x000fc8000fffe13f */
[----:B------:R-:W-:Y:S02]  /*04d0*/  USHF.L.U32 UR7, UR6, 0xb, URZ ;  /* 0x0000000b06077899 */ /* 0x000fe4000800063f */
[----:B------:R-:W-:Y:S02]  /*04e0*/  USHF.L.U32 UR6, UR6, 0x1, URZ ;  /* 0x0000000106067899 */ /* 0x000fe4000800063f */
[----:B-1----:R-:W-:Y:S02]  /*04f0*/  ULEA UR8, UR8, UR4, 0x18 ;  /* 0x0000000408087291 */ /* 0x002fe4000f8ec03f */
[----:B------:R-:W-:-:S04]  /*0500*/  UIADD3 UR4, -UR5, 0x100000, URZ ;  /* 0x0010000005047890 */ /* 0x000fc8000fffe13f */
[----:B------:R-:W-:Y:S02]  /*0510*/  USHF.L.U32 UR5, UR4, 0xb, URZ ;  /* 0x0000000b04057899 */ /* 0x000fe4000800063f */
[----:B------:R-:W-:Y:S01]  /*0520*/  USHF.L.U32 UR4, UR4, 0x1, URZ ;  /* 0x0000000104047899 */ /* 0x000fe2000800063f */
[----:B------:R-:W1:Y:S11]  /*0530*/  FENCE.VIEW.ASYNC.S ;  /* 0x00000000000073c6 */ /* 0x000e760000000000 */
[----:B-1----:R1:W2:Y:S01]  /*0540*/  SYNCS.EXCH.64 URZ, [UR8], UR4 ;  /* 0x00000004083f75b2 */ /* 0x0022a20008000100 */
[----:B------:R1:W3:Y:S01]  /*0550*/  SYNCS.EXCH.64 URZ, [UR8+0x20], UR6 ;  /* 0x00002006083f75b2 */ /* 0x0002e20008000100 */
[----:B------:R1:W4:Y:S01]  /*0560*/  SYNCS.EXCH.64 URZ, [UR8+0x8], UR4 ;  /* 0x00000804083f75b2 */ /* 0x0003220008000100 */
[----:B------:R1:W1:Y:S01]  /*0570*/  SYNCS.EXCH.64 URZ, [UR8+0x28], UR6 ;  /* 0x00002806083f75b2 */ /* 0x0002620008000100 */
[----:B------:R1:W1:Y:S01]  /*0580*/  SYNCS.EXCH.64 URZ, [UR8+0x10], UR4 ;  /* 0x00001004083f75b2 */ /* 0x0002620008000100 */
[----:B------:R1:W1:Y:S01]  /*0590*/  SYNCS.EXCH.64 URZ, [UR8+0x30], UR6 ;  /* 0x00003006083f75b2 */ /* 0x0002620008000100 */
[----:B------:R1:W1:Y:S01]  /*05a0*/  SYNCS.EXCH.64 URZ, [UR8+0x18], UR4 ;  /* 0x00001804083f75b2 */ /* 0x0002620008000100 */
[----:B------:R1:W1:Y:S01]  /*05b0*/  SYNCS.EXCH.64 URZ, [UR8+0x38], UR6 ;  /* 0x00003806083f75b2 */ /* 0x0002620008000100 */
[----:B------:R-:W-:Y:S01]  /*05c0*/  NOP ;  /* 0x0000000000007918 */ /* 0x000fe20000000000 */
.L_x_6:
[----:B------:R-:W5:Y:S01]  /*05d0*/  SHFL.IDX PT, R3, R6, RZ, 0x1f ;  /* 0x00001fff06037589 */ /* 0x000f6200000e0000 */
[----:B------:R-:W1:Y:S01]  /*05e0*/  LDC R2, c[0x0][0x904] ;  /* 0x00024100ff027b82 */ /* 0x000e620000000800 */
[----:B------:R-:W-:Y:S01]  /*05f0*/  NOP ;  /* 0x0000000000007918 */ /* 0x000fe20000000000 */
[----:B-----5:R-:W-:-:S13]  /*0600*/  ISETP.NE.AND P1, PT, R3, RZ, PT ;  /* 0x000000ff0300720c */ /* 0x020fda0003f25270 */
[----:B------:R-:W-:Y:S05]  /*0610*/  @P1 BRA `(.L_x_7) ;  /* 0x0000000000581947 */ /* 0x000fea0003800000 */
[----:B-1----:R-:W1:Y:S01]  /*0620*/  S2UR UR5, SR_CgaCtaId ;  /* 0x00000000000579c3 */ /* 0x002e620000008800 */
[----:B------:R-:W-:Y:S01]  /*0630*/  UMOV UR4, 0x400 ;  /* 0x0000040000047882 */ /* 0x000fe20000000000 */
[----:B------:R-:W-:Y:S01]  /*0640*/  UMOV UR6, 0x20 ;  /* 0x0000002000067882 */ /* 0x000fe20000000000 */
[----:B------:R-:W-:Y:S01]  /*0650*/  UMOV UR7, 0x100 ;  /* 0x0000010000077882 */ /* 0x000fe20000000000 */
[----:B------:R-:W-:Y:S01]  /*0660*/  ELECT P1, URZ, PT ;  /* 0x00000000003f782f */ /* 0x000fe20003820000 */
[----:B-1----:R-:W-:Y:S02]  /*0670*/  ULEA UR8, UR5, UR4, 0x18 ;  /* 0x0000000405087291 */ /* 0x002fe4000f8ec03f */
[----:B------:R-:W-:-:S04]  /*0680*/  UIADD3 UR4, -UR6, 0x100000, URZ ;  /* 0x0010000006047890 */ /* 0x000fc8000fffe13f */
[----:B------:R-:W-:Y:S02]  /*0690*/  USHF.L.U32 UR5, UR4, 0xb, URZ ;  /* 0x0000000b04057899 */ /* 0x000fe4000800063f */
[----:B------:R-:W-:Y:S02]  /*06a0*/  USHF.L.U32 UR4, UR4, 0x1, URZ ;  /* 0x0000000104047899 */ /* 0x000fe4000800063f */
[----:B------:R-:W-:-:S04]  /*06b0*/  UIADD3 UR6, -UR7, 0x100000, URZ ;  /* 0x0010000007067890 */ /* 0x000fc8000fffe13f */
[----:B------:R-:W-:Y:S02]  /*06c0*/  USHF.L.U32 UR7, UR6, 0xb, URZ ;  /* 0x0000000b06077899 */ /* 0x000fe4000800063f */
[----:B------:R-:W-:Y:S01]  /*06d0*/  USHF.L.U32 UR6, UR6, 0x1, URZ ;  /* 0x0000000106067899 */ /* 0x000fe2000800063f */
[----:B------:R-:W1:Y:S03]  /*06e0*/  FENCE.VIEW.ASYNC.S ;  /* 0x00000000000073c6 */ /* 0x000e660000000000 */
[----:B-1----:R1:W1:Y:S08]  /*06f0*/  SYNCS.EXCH.64 URZ, [UR8+0x40], UR4 ;  /* 0x00004004083f75b2 */ /* 0x0022700008000100 */
[----:B------:R1:W1:Y:S01]  /*0700*/  SYNCS.EXCH.64 URZ, [UR8+0x60], UR6 ;  /* 0x00006006083f75b2 */ /* 0x0002620008000100 */
[----:B------:R1:W1:Y:S01]  /*0710*/  SYNCS.EXCH.64 URZ, [UR8+0x48], UR4 ;  /* 0x00004804083f75b2 */ /* 0x0002620008000100 */
[----:B------:R1:W1:Y:S01]  /*0720*/  SYNCS.EXCH.64 URZ, [UR8+0x68], UR6 ;  /* 0x00006806083f75b2 */ /* 0x0002620008000100 */
[----:B------:R1:W1:Y:S01]  /*0730*/  SYNCS.EXCH.64 URZ, [UR8+0x50], UR4 ;  /* 0x00005004083f75b2 */ /* 0x0002620008000100 */
[----:B------:R1:W1:Y:S01]  /*0740*/  SYNCS.EXCH.64 URZ, [UR8+0x70], UR6 ;  /* 0x00007006083f75b2 */ /* 0x0002620008000100 */
[----:B------:R1:W1:Y:S01]  /*0750*/  SYNCS.EXCH.64 URZ, [UR8+0x58], UR4 ;  /* 0x00005804083f75b2 */ /* 0x0002620008000100 */
[----:B------:R1:W1:Y:S01]  /*0760*/  SYNCS.EXCH.64 URZ, [UR8+0x78], UR6 ;  /* 0x00007806083f75b2 */ /* 0x0002620008000100 */
[----:B------:R-:W-:Y:S01]  /*0770*/  NOP ;  /* 0x0000000000007918 */ /* 0x000fe20000000000 */
.L_x_7:
[----:B------:R-:W5:Y:S01]  /*0780*/  SHFL.IDX PT, R6, R6, RZ, 0x1f ;  /* 0x00001fff06067589 */ /* 0x000f6200000e0000 */
[----:B------:R-:W-:Y:S01]  /*0790*/  ELECT P1, URZ, PT ;  /* 0x00000000003f782f */ /* 0x000fe20003820000 */
[----:B------:R-:W2:Y:S01]  /*07a0*/  S2UR UR36, SR_CgaCtaId ;  /* 0x00000000002479c3 */ /* 0x000ea20000008800 */
[----:B-1----:R-:W-:Y:S01]  /*07b0*/  ISETP.NE.AND P6, PT, R2, 0x1, PT ;  /* 0x000000010200780c */ /* 0x002fe20003fc5270 */
[----:B------:R-:W1:Y:S01]  /*07c0*/  S2R R3, SR_CTAID.Y ;  /* 0x0000000000037919 */ /* 0x000e620000002600 */
[----:B------:R-:W-:Y:S01]  /*07d0*/  UMOV UR4, 0x20 ;  /* 0x0000002000047882 */ /* 0x000fe20000000000 */
[----:B------:R-:W-:Y:S01]  /*07e0*/  ISETP.NE.AND P4, PT, R0, RZ, PT ;  /* 0x000000ff0000720c */ /* 0x000fe20003f85270 */
[----:B------:R-:W-:Y:S01]  /*07f0*/  NOP ;  /* 0x0000000000007918 */ /* 0x000fe20000000000 */
[----:B------:R-:W3:Y:S01]  /*0800*/  S2R R8, SR_CTAID.X ;  /* 0x0000000000087919 */ /* 0x000ee20000002500 */
[----:B------:R-:W-:Y:S01]  /*0810*/  P2R R7, PR, RZ, 0x40 ;  /* 0x00000040ff077803 */ /* 0x000fe20000000000 */
[----:B------:R-:W-:Y:S01]  /*0820*/  IMAD.MOV.U32 R9, RZ, RZ, RZ ;  /* 0x000000ffff097224 */ /* 0x000fe200078e00ff */
[----:B------:R-:W-:Y:S05]  /*0830*/  BSSY B6, `(.L_x_8) ;  /* 0x0000714000067945 */ /* 0x000fea0003800000 */
[----:B------:R-:W3:Y:S01]  /*0840*/  @P6 LDC R17, c[0x0][0x10] ;  /* 0x00000400ff116b82 */ /* 0x000ee20000000800 */
[----:B------:R-:W-:Y:S01]  /*0850*/  @P6 IMAD.MOV.U32 R7, RZ, RZ, RZ ;  /* 0x000000ffff076224 */ /* 0x000fe200078e00ff */
[----:B-----5:R-:W-:-:S06]  /*0860*/  ISETP.NE.OR P2, PT, R6, RZ, !P1 ;  /* 0x000000ff0600720c */ /* 0x020fcc0004f45670 */
[----:B------:R-:W5:Y:S01]  /*0870*/  @!P6 LDC R11, c[0x0][0xc] ;  /* 0x00000300ff0beb82 */ /* 0x000f620000000800 */
[----:B------:R-:W-:-:S04]  /*0880*/  ISETP.EQ.OR P1, PT, R0, 0x3, !P4 ;  /* 0x000000030000780c */ /* 0x000fc80006722670 */
[----:B------:R-:W-:-:S04]  /*0890*/  ISETP.EQ.AND P1, PT, R10, RZ, P1 ;  /* 0x000000ff0a00720c */ /* 0x000fc80000f22270 */
[----:B------:R-:W-:Y:S01]  /*08a0*/  SEL R22, RZ, 0x1, !P1 ;  /* 0x00000001ff167807 */ /* 0x000fe20004800000 */
[----:B-1----:R-:W-:Y:S01]  /*08b0*/  @P6 IMAD.MOV.U32 R6, RZ, RZ, R3 ;  /* 0x000000ffff066224 */ /* 0x002fe200078e0003 */
[----:B------:R-:W-:Y:S01]  /*08c0*/  VOTEU.ALL UP0, P2 ;  /* 0x00000000003f7886 */ /* 0x000fe20001000000 */
[----:B------:R-:W-:Y:S02]  /*08d0*/  VOTEU.ALL UP1, P2 ;  /* 0x00000000003f7886 */ /* 0x000fe40001020000 */
[----:B---3--:R-:W-:Y:S02]  /*08e0*/  @P6 IMAD.WIDE.U32 R16, R8, R17, R6 ;  /* 0x0000001108106225 */ /* 0x008fe400078e0006 */
[----:B------:R-:W-:Y:S01]  /*08f0*/  @!UP0 UMOV UR6, 0x400 ;  /* 0x0000040000068882 */ /* 0x000fe20000000000 */
[----:B------:R-:W-:-:S04]  /*0900*/  @!UP0 UIADD3 UR4, -UR4, 0x100000, URZ ;  /* 0x0010000004048890 */ /* 0x000fc8000fffe13f */
[----:B------:R-:W-:Y:S02]  /*0910*/  @!UP0 USHF.L.U32 UR5, UR4, 0xb, URZ ;  /* 0x0000000b04058899 */ /* 0x000fe4000800063f */
[----:B------:R-:W-:Y:S01]  /*0920*/  @!UP0 USHF.L.U32 UR4, UR4, 0x1, URZ ;  /* 0x0000000104048899 */ /* 0x000fe2000800063f */
[----:B------:R-:W-:Y:S01]  /*0930*/  @P6 IMAD.MOV.U32 R7, RZ, RZ, RZ ;  /* 0x000000ffff076224 */ /* 0x000fe200078e00ff */
[----:B--2---:R-:W-:Y:S01]  /*0940*/  @!UP0 ULEA UR8, UR36, UR6, 0x18 ;  /* 0x0000000624088291 */ /* 0x004fe2000f8ec03f */
[----:B------:R-:W-:Y:S01]  /*0950*/  VOTEU.ALL UP0, P2 ;  /* 0x00000000003f7886 */ /* 0x000fe20001000000 */
[C---:B------:R-:W-:Y:S01]  /*0960*/  ISETP.NE.AND P2, PT, R10.reuse, RZ, PT ;  /* 0x000000ff0a00720c */ /* 0x040fe20003f45270 */
[----:B------:R-:W-:Y:S01]  /*0970*/  ULDC UR6, c[0x0][0xc] ;  /* 0x0000030000067ab9 */ /* 0x000fe20000000800 */
[----:B------:R-:W-:Y:S01]  /*0980*/  ULDC UR7, c[0x0][0x10] ;  /* 0x0000040000077ab9 */ /* 0x000fe20000000800 */
[----:B------:R-:W-:Y:S01]  /*0990*/  VIADD R10, R10, 0xffffffff ;  /* 0xffffffff0a0a7836 */ /* 0x000fe20000000000 */
[----:B------:R-:W-:-:S02]  /*09a0*/  ISETP.EQ.AND P5, PT, R0, 0x2, !P2 ;  /* 0x000000020000780c */ /* 0x000fc400057a2270 */
[----:B------:R-:W-:Y:S01]  /*09b0*/  @P6 IADD3 R17, R17, R7, RZ ;  /* 0x0000000711116210 */ /* 0x000fe20007ffe0ff */
[----:B-----5:R-:W-:Y:S01]  /*09c0*/  @!P6 IMAD.WIDE.U32 R6, R11, R3, R8 ;  /* 0x000000030b06e225 */ /* 0x020fe200078e0008 */
[----:B------:R-:W-:Y:S01]  /*09d0*/  ISETP.GE.U32.AND P1, PT, R10, 0x2, PT ;  /* 0x000000020a00780c */ /* 0x000fe20003f26070 */
[----:B------:R-:W1:Y:S02]  /*09e0*/  FENCE.VIEW.ASYNC.S ;  /* 0x00000000000073c6 */ /* 0x000e640000000000 */
[----:B-1----:R-:W4:Y:S01]  /*09f0*/  @!UP0 SYNCS.EXCH.64 URZ, [UR8+0x80], UR4 ;  /* 0x00008004083f85b2 */ /* 0x002f220008000100 */
[----:B------:R-:W-:Y:S01]  /*0a00*/  SEL R19, RZ, 0x1, !P5 ;  /* 0x00000001ff137807 */ /* 0x000fe20006800000 */
[----:B------:R-:W-:Y:S01]  /*0a10*/  @!P6 IMAD.MOV.U32 R16, RZ, RZ, R6 ;  /* 0x000000ffff10e224 */ /* 0x000fe200078e0006 */
[----:B------:R-:W-:Y:S01]  /*0a20*/  SEL R22, R22, 0x2, P1 ;  /* 0x0000000216167807 */ /* 0x000fe20000800000 */
[----:B------:R-:W-:Y:S01]  /*0a30*/  @!P6 IMAD.MOV.U32 R17, RZ, RZ, R7 ;  /* 0x000000ffff11e224 */ /* 0x000fe200078e0007 */
[----:B------:R-:W-:Y:S01]  /*0a40*/  SEL R19, R19, 0x2, P1 ;  /* 0x0000000213137807 */ /* 0x000fe20000800000 */
[----:B------:R1:W4:Y:S01]  /*0a50*/  @!UP1 SYNCS.EXCH.64 URZ, [UR8+0x88], UR4 ;  /* 0x00008804083f95b2 */ /* 0x0003220008000100 */
[----:B------:R-:W-:Y:S01]  /*0a60*/  NOP ;  /* 0x0000000000007918 */ /* 0x000fe20000000000 */
[----:B-1----:R-:W-:-:S03]  /*0a70*/  UIMAD.WIDE.U32 UR4, UR6, UR7, URZ ;  /* 0x00000007060472a5 */ /* 0x002fc6000f8e003f */
[----:B------:R-:W-:Y:S02]  /*0a80*/  ULDC UR6, c[0x0][0x14] ;  /* 0x0000050000067ab9 */ /* 0x000fe40000000800 */
[----:B------:R-:W-:Y:S02]  /*0a90*/  UIMAD.WIDE.U32 UR38, UR4, UR6, URZ ;  /* 0x00000006042672a5 */ /* 0x000fe4000f8e003f */
[----:B------:R-:W-:-:S04]  /*0aa0*/  UIMAD UR37, UR5, UR6, URZ ;  /* 0x00000006052572a4 */ /* 0x000fc8000f8e023f */
[----:B------:R-:W-:Y:S01]  /*0ab0*/  UIADD3 UR37, UR39, UR37, URZ ;  /* 0x0000002527257290 */ /* 0x000fe2000fffe03f */
[----:B----4-:R-:W-:Y:S06]  /*0ac0*/  BAR.SYNC.DEFER_BLOCKING 0x0 ;  /* 0x0000000000007b1d */ /* 0x010fec0000010000 */
[----:B------:R-:W-:Y:S05]  /*0ad0*/  @!P2 BRA `(.L_x_9) ;  /* 0x000000440088a947 */ /* 0x000fea0003800000 */
[----:B------:R-:W-:-:S13]  /*0ae0*/  ISETP.GT.U32.AND P0, PT, R10, 0x1, PT ;  /* 0x000000010a00780c */ /* 0x000fda0003f04070 */
[----:B------:R-:W-:Y:S05]  /*0af0*/  @P0 BRA `(.L_x_10) ;  /* 0x0000006c009c0947 */ /* 0x000fea0003800000 */
[----:B------:R-:W-:Y:S01]  /*0b00*/  ULDC.64 UR4, c[0x0][0x8f8] ;  /* 0x00023e0000047ab9 */ /* 0x000fe20000000a00 */
[----:B------:R-:W-:Y:S01]  /*0b10*/  UMOV UR47, 0xffffffff ;  /* 0xffffffff002f7882 */ /* 0x000fe20000000000 */
[----:B------:R-:W-:Y:S01]  /*0b20*/  ISETP.GE.U32.AND P0, PT, R16, UR4, PT ;  /* 0x0000000410007c0c */ /* 0x000fe2000bf06070 */
[----:B------:R-:W-:Y:S01]  /*0b30*/  IMAD.MOV.U32 R23, RZ, RZ, -0x1 ;  /* 0xffffffffff177424 */ /* 0x000fe200078e00ff */
[----:B------:R-:W-:Y:S01]  /*0b40*/  PRMT R88, RZ, 0x7610, R88 ;  /* 0x00007610ff587816 */ /* 0x000fe20000000058 */
[----:B------:R-:W-:Y:S01]  /*0b50*/  IMAD.MOV.U32 R92, RZ, RZ, -0x1 ;  /* 0xffffffffff5c7424 */ /* 0x000fe200078e00ff */
[----:B------:R-:W-:Y:S02]  /*0b60*/  ISETP.GE.U32.AND.EX P0, PT, R17, UR5, PT, P0 ;  /* 0x0000000511007c0c */ /* 0x000fe4000bf06100 */
[----:B------:R-:W-:-:S11]  /*0b70*/  PRMT R0, RZ, 0x7610, R0 ;  /* 0x00007610ff007816 */ /* 0x000fd60000000000 */
[----:B------:R-:W-:Y:S05]  /*0b80*/  @P0 BRA `(.L_x_11) ;  /* 0x0000000400600947 */ /* 0x000fea0003800000 */
[----:B------:R-:W1:Y:S01]  /*0b90*/  LDC.64 R14, c[0x0][0x8d0] ;  /* 0x00023400ff0e7b82 */ /* 0x000e620000000a00 */
[----:B------:R-:W-:Y:S01]  /*0ba0*/  IMAD.MOV.U32 R4, RZ, RZ, R16 ;  /* 0x000000ffff047224 */ /* 0x000fe200078e0010 */
[----:B------:R-:W-:-:S06]  /*0bb0*/  MOV R5, R17 ;  /* 0x0000001100057202 */ /* 0x000fcc0000000f00 */
[----:B------:R-:W2:Y:S08]  /*0bc0*/  LDC R0, c[0x0][0x8d8] ;  /* 0x00023600ff007b82 */ /* 0x000eb00000000800 */
[----:B------:R-:W3:Y:S01]  /*0bd0*/  LDC.64 R20, c[0x0][0x8c8] ;  /* 0x00023200ff147b82 */ /* 0x000ee20000000a00 */
[----:B-1----:R-:W-:-:S04]  /*0be0*/  ISETP.NE.U32.AND P0, PT, R14, RZ, PT ;  /* 0x000000ff0e00720c */ /* 0x002fc80003f05070 */
[----:B------:R-:W-:-:S13]  /*0bf0*/  ISETP.NE.AND.EX P0, PT, R15, RZ, PT, P0 ;  /* 0x000000ff0f00720c */ /* 0x000fda0003f05300 */
[----:B--23--:R-:W-:Y:S05]  /*0c00*/  @!P0 BRA `(.L_x_12) ;  /* 0x0000000000288947 */ /* 0x00cfea0003800000 */
[----:B------:R-:W1:Y:S02]  /*0c10*/  LDC R11, c[0x0][0x8dc] ;  /* 0x00023700ff0b7b82 */ /* 0x000e640000000800 */
[----:B-1----:R-:W-:-:S05]  /*0c20*/  IADD3 R11, P0, R16, R11, RZ ;  /* 0x0000000b100b7210 */ /* 0x002fca0007f1e0ff */
[----:B------:R-:W-:-:S04]  /*0c30*/  IMAD.X R13, RZ, RZ, R17, P0 ;  /* 0x000000ffff0d7224 */ /* 0x000fc800000e0611 */
[----:B------:R-:W-:-:S04]  /*0c40*/  IMAD.WIDE.U32 R4, R13, R14, RZ ;  /* 0x0000000e0d047225 */ /* 0x000fc800078e00ff */
[----:B------:R-:W-:-:S04]  /*0c50*/  IMAD.WIDE.U32 R6, P0, R11, R15, R4 ;  /* 0x0000000f0b067225 */ /* 0x000fc80007800004 */
[----:B------:R-:W-:-:S04]  /*0c60*/  IMAD.WIDE.U32 R4, R11, R14, RZ ;  /* 0x0000000e0b047225 */ /* 0x000fc800078e00ff */
[----:B------:R-:W-:Y:S01]  /*0c70*/  IMAD.X R11, RZ, RZ, RZ, P0 ;  /* 0x000000ffff0b7224 */ /* 0x000fe200000e06ff */
[----:B------:R-:W-:Y:S01]  /*0c80*/  IADD3 RZ, P0, R5, R6, RZ ;  /* 0x0000000605ff7210 */ /* 0x000fe20007f1e0ff */
[----:B------:R-:W-:-:S04]  /*0c90*/  IMAD.MOV.U32 R10, RZ, RZ, R7 ;  /* 0x000000ffff0a7224 */ /* 0x000fc800078e0007 */
[----:B------:R-:W-:-:S08]  /*0ca0*/  IMAD.WIDE.U32.X R4, R13, R15, R10, P0 ;  /* 0x0000000f0d047225 */ /* 0x000fd000000e040a */
.L_x_12:
[-CC-:B------:R-:W-:Y:S01]  /*0cb0*/  SHF.R.U64 R25, R4, R0.reuse, R5.reuse ;  /* 0x0000000004197219 */ /* 0x180fe20000001205 */
[----:B------:R-:W1:Y:S01]  /*0cc0*/  LDC.64 R26, c[0x0][0x8e8] ;  /* 0x00023a00ff1a7b82 */ /* 0x000e620000000a00 */
[----:B------:R-:W-:Y:S01]  /*0cd0*/  SHF.R.U32.HI R4, RZ, R0, R5 ;  /* 0x00000000ff047219 */ /* 0x000fe20000011605 */
[----:B------:R-:W-:Y:S01]  /*0ce0*/  ULDC UR4, c[0x0][0x150] ;  /* 0x0000540000047ab9 */ /* 0x000fe20000000800 */
[----:B------:R-:W-:Y:S02]  /*0cf0*/  I2FP.F32.U32 R0, R8 ;  /* 0x0000000800007245 */ /* 0x000fe40000201000 */
[----:B------:R-:W-:-:S03]  /*0d00*/  IADD3 R9, P0, RZ, -R25, RZ ;  /* 0x80000019ff097210 */ /* 0x000fc60007f1e0ff */
[----:B------:R-:W2:Y:S01]  /*0d10*/  LDC R10, c[0x0][0x8c0] ;  /* 0x00023000ff0a7b82 */ /* 0x000ea20000000800 */
[----:B------:R-:W-:Y:S01]  /*0d20*/  FMUL R0, R0, UR4 ;  /* 0x0000000400007c20 */ /* 0x000fe20008400000 */
[----:B------:R-:W-:Y:S01]  /*0d30*/  IMAD.X R11, RZ, RZ, ~R4, P0 ;  /* 0x000000ffff0b7224 */ /* 0x000fe200000e0e04 */
[----:B------:R-:W-:Y:S01]  /*0d40*/  ULDC UR4, c[0x0][0x154] ;  /* 0x0000550000047ab9 */ /* 0x000fe20000000800 */
[----:B------:R-:W-:-:S03]  /*0d50*/  IMAD.WIDE.U32 R4, R9, R20, R16 ;  /* 0x0000001409047225 */ /* 0x000fc600078e0010 */
[----:B------:R-:W3:Y:S01]  /*0d60*/  F2I.U32.TRUNC.NTZ R0, R0 ;  /* 0x0000000000007305 */ /* 0x000ee2000020f000 */
[----:B------:R-:W4:Y:S01]  /*0d70*/  LDC R7, c[0x0][0x144] ;  /* 0x00005100ff077b82 */ /* 0x000f220000000800 */
[----:B------:R-:W-:-:S04]  /*0d80*/  IMAD R6, R11, R20, RZ ;  /* 0x000000140b067224 */ /* 0x000fc800078e02ff */
[----:B------:R-:W-:-:S03]  /*0d90*/  IMAD R9, R9, R21, R6 ;  /* 0x0000001509097224 */ /* 0x000fc600078e0206 */
[----:B------:R-:W5:Y:S01]  /*0da0*/  LDC R12, c[0x0][0x8b0] ;  /* 0x00022c00ff0c7b82 */ /* 0x000f620000000800 */
[----:B------:R-:W-:Y:S01]  /*0db0*/  IMAD.IADD R9, R5, 0x1, R9 ;  /* 0x0000000105097824 */ /* 0x000fe200078e0209 */
[----:B-1----:R-:W-:Y:S01]  /*0dc0*/  ISETP.NE.U32.AND P0, PT, R26, RZ, PT ;  /* 0x000000ff1a00720c */ /* 0x002fe20003f05070 */
[----:B---3--:R-:W-:-:S03]  /*0dd0*/  IMAD.MOV R5, RZ, RZ, -R0 ;  /* 0x000000ffff057224 */ /* 0x008fc600078e0a00 */
[----:B------:R-:W-:Y:S02]  /*0de0*/  ISETP.NE.AND.EX P0, PT, R27, RZ, PT, P0 ;  /* 0x000000ff1b00720c */ /* 0x000fe40003f05300 */
[----:B------:R-:W1:Y:S01]  /*0df0*/  LDC R11, c[0x0][0x900] ;  /* 0x00024000ff0b7b82 */ /* 0x000e620000000800 */
[-CC-:B--2---:R-:W-:Y:S02]  /*0e00*/  SHF.R.U64 R20, R4, R10.reuse, R9.reuse ;  /* 0x0000000a04147219 */ /* 0x184fe40000001209 */
[----:B------:R-:W-:Y:S02]  /*0e10*/  I2FP.F32.U32 R4, R3 ;  /* 0x0000000300047245 */ /* 0x000fe40000201000 */
[----:B------:R-:W-:Y:S02]  /*0e20*/  SHF.R.U32.HI R9, RZ, R10, R9 ;  /* 0x0000000aff097219 */ /* 0x000fe40000011609 */
[----:B------:R-:W-:Y:S01]  /*0e30*/  MOV R10, 0x1 ;  /* 0x00000001000a7802 */ /* 0x000fe20000000f00 */
[----:B------:R-:W2:Y:S01]  /*0e40*/  LDC R14, c[0x0][0x148] ;  /* 0x00005200ff0e7b82 */ /* 0x000ea20000000800 */
[----:B----4-:R-:W-:-:S02]  /*0e50*/  IMAD R0, R7, R5, R8 ;  /* 0x0000000507007224 */ /* 0x010fc400078e0208 */
[----:B------:R-:W-:Y:S01]  /*0e60*/  FMUL R5, R4, UR4 ;  /* 0x0000000404057c20 */ /* 0x000fe20008400000 */
[----:B------:R-:W-:-:S04]  /*0e70*/  IMAD.MOV.U32 R4, RZ, RZ, -0x1 ;  /* 0xffffffffff047424 */ /* 0x000fc800078e00ff */
[----:B------:R-:W3:Y:S01]  /*0e80*/  LDC R24, c[0x0][0x8a8] ;  /* 0x00022a00ff187b82 */ /* 0x000ee20000000800 */
[-CC-:B-----5:R-:W-:Y:S02]  /*0e90*/  SHF.R.U64 R28, R20, R12.reuse, R9.reuse ;  /* 0x0000000c141c7219 */ /* 0x1a0fe40000001209 */
[----:B------:R-:W-:Y:S02]  /*0ea0*/  SHF.R.U32.HI R6, RZ, R12, R9 ;  /* 0x0000000cff067219 */ /* 0x000fe40000011609 */
[----:B------:R4:W1:Y:S03]  /*0eb0*/  F2I.U32.TRUNC.NTZ R12, R5 ;  /* 0x00000005000c7305 */ /* 0x000866000020f000 */
[----:B------:R-:W2:Y:S01]  /*0ec0*/  LDC R15, c[0x0][0x8f0] ;  /* 0x00023c00ff0f7b82 */ /* 0x000ea20000000800 */
[-C--:B-1----:R-:W-:Y:S02]  /*0ed0*/  SHF.R.U64 R30, R28, R11.reuse, R6 ;  /* 0x0000000b1c1e7219 */ /* 0x082fe40000001206 */
[----:B------:R-:W-:-:S02]  /*0ee0*/  SHF.L.U32 R4, R4, R11, RZ ;  /* 0x0000000b04047219 */ /* 0x000fc400000006ff */
[-C--:B------:R-:W-:Y:S02]  /*0ef0*/  SHF.R.U32.HI R6, RZ, R11.reuse, R6 ;  /* 0x0000000bff067219 */ /* 0x080fe40000011606 */
[----:B------:R-:W-:Y:S01]  /*0f00*/  SHF.L.U32 R10, R10, R11, RZ ;  /* 0x0000000b0a0a7219 */ /* 0x000fe200000006ff */
[----:B------:R-:W1:Y:S01]  /*0f10*/  LDC R21, c[0x0][0x8e0] ;  /* 0x00023800ff157b82 */ /* 0x000e620000000800 */
[----:B------:R-:W-:Y:S01]  /*0f20*/  LOP3.LUT R11, RZ, R4, RZ, 0x33, !PT ;  /* 0x00000004ff0b7212 */ /* 0x000fe200078e33ff */
[----:B------:R-:W-:Y:S02]  /*0f30*/  IMAD.MOV.U32 R4, RZ, RZ, R30 ;  /* 0x000000ffff047224 */ /* 0x000fe400078e001e */
[----:B----4-:R-:W-:-:S04]  /*0f40*/  IMAD.MOV.U32 R5, RZ, RZ, R6 ;  /* 0x000000ffff057224 */ /* 0x010fc800078e0006 */
[----:B------:R-:W4:Y:S01]  /*0f50*/  LDC R23, c[0x0][0x8b8] ;  /* 0x00022e00ff177b82 */ /* 0x000f220000000800 */
[----:B------:R-:W-:Y:S05]  /*0f60*/  @!P0 BRA `(.L_x_13) ;  /* 0x0000000000288947 */ /* 0x000fea0003800000 */
[----:B------:R-:W5:Y:S02]  /*0f70*/  LDC R9, c[0x0][0x8f4] ;  /* 0x00023d00ff097b82 */ /* 0x000f640000000800 */
[----:B-----5:R-:W-:-:S05]  /*0f80*/  IADD3 R9, P0, R30, R9, RZ ;  /* 0x000000091e097210 */ /* 0x020fca0007f1e0ff */
        /* <DEDUP_REMOVED lines=8> */
.L_x_13:
[----:B--2---:R-:W-:Y:S01]  /*1010*/  SHF.R.U64 R4, R4, R15, R5 ;  /* 0x0000000f04047219 */ /* 0x004fe20000001205 */
[----:B---3--:R-:W-:Y:S01]  /*1020*/  VIADD R5, R24, 0xffffffff ;  /* 0xffffffff18057836 */ /* 0x008fe20000000000 */
[----:B------:R-:W-:Y:S01]  /*1030*/  LOP3.LUT R11, R28, R11, RZ, 0xc0, !PT ;  /* 0x0000000b1c0b7212 */ /* 0x000fe200078ec0ff */
[----:B------:R-:W-:Y:S01]  /*1040*/  IMAD.MOV R12, RZ, RZ, -R12 ;  /* 0x000000ffff0c7224 */ /* 0x000fe200078e0a0c */
[----:B------:R-:W-:Y:S02]  /*1050*/  IADD3 R6, -R4, RZ, RZ ;  /* 0x000000ff04067210 */ /* 0x000fe40007ffe1ff */
[----:B------:R-:W-:Y:S01]  /*1060*/  LOP3.LUT R5, R20, R5, RZ, 0xc0, !PT ;  /* 0x0000000514057212 */ /* 0x000fe200078ec0ff */
[----:B------:R-:W-:Y:S01]  /*1070*/  @P6 IMAD R0, R14, R12, R3 ;  /* 0x0000000c0e006224 */ /* 0x000fe200078e0203 */
[----:B------:R-:W-:Y:S01]  /*1080*/  R2UR UR47, R25 ;  /* 0x00000000192f72ca */ /* 0x000fe200000e0000 */
[----:B------:R-:W-:Y:S02]  /*1090*/  IMAD R11, R10, R4, R11 ;  /* 0x000000040a0b7224 */ /* 0x000fe400078e020b */
[----:B-1----:R-:W-:-:S02]  /*10a0*/  IMAD R3, R6, R21, R30 ;  /* 0x0000001506037224 */ /* 0x002fc400078e021e */
[----:B----4-:R-:W-:Y:S02]  /*10b0*/  IMAD R0, R11, R23, R0 ;  /* 0x000000170b007224 */ /* 0x010fe400078e0200 */
[----:B------:R-:W-:Y:S02]  /*10c0*/  IMAD R3, R3, R24, R5 ;  /* 0x0000001803037224 */ /* 0x000fe400078e0205 */
[----:B------:R-:W-:-:S03]  /*10d0*/  IMAD.MOV.U32 R4, RZ, RZ, 0x1 ;  /* 0x00000001ff047424 */ /* 0x000fc600078e00ff */
[----:B------:R-:W-:Y:S02]  /*10e0*/  SEL R92, R3, R0, !P6 ;  /* 0x00000000035c7207 */ /* 0x000fe40007000000 */
[----:B------:R-:W-:Y:S02]  /*10f0*/  SEL R23, R0, R3, !P6 ;  /* 0x0000000300177207 */ /* 0x000fe40007000000 */
[----:B------:R-:W-:-:S07]  /*1100*/  PRMT R0, R4, 0x7610, R0 ;  /* 0x0000761004007816 */ /* 0x000fce0000000000 */
.L_x_11:
[----:B------:R-:W-:-:S08]  /*1110*/  NOP ;  /* 0x0000000000007918 */ /* 0x000fd00000000000 */
[----:B------:R-:W1:Y:S02]  /*1120*/  USETMAXREG.TRY_ALLOC.CTAPOOL UP0, 0xe8 ;  /* 0x000000e8000079c8 */ /* 0x000e640008000600 */
[----:B-1----:R-:W-:-:S13]  /*1130*/  PLOP3.LUT P0, PT, PT, PT, UP0, 0x80, 0x0 ;  /* 0x000000000000781c */ /* 0x002fda0003f0f008 */
[----:B------:R-:W-:Y:S05]  /*1140*/  @!P0 BRA `(.L_x_11) ;  /* 0xfffffffc00f08947 */ /* 0x000fea000383ffff */
[----:B------:R-:W-:Y:S02]  /*1150*/  ULDC.64 UR4, c[0x0][0x590] ;  /* 0x0001640000047ab9 */ /* 0x000fe40000000a00 */
[----:B------:R-:W-:Y:S02]  /*1160*/  IMAD.U32 R98, RZ, RZ, UR4 ;  /* 0x00000004ff627e24 */ /* 0x000fe4000f8e00ff */
[----:B------:R-:W-:-:S03]  /*1170*/  IMAD.U32 R99, RZ, RZ, UR5 ;  /* 0x00000005ff637e24 */ /* 0x000fc6000f8e00ff */
[----:B------:R-:W-:-:S04]  /*1180*/  ISETP.NE.U32.AND P1, PT, R98, RZ, PT ;  /* 0x000000ff6200720c */ /* 0x000fc80003f25070 */
[----:B------:R-:W-:-:S13]  /*1190*/  ISETP.NE.AND.EX P0, PT, R99, RZ, PT, P1 ;  /* 0x000000ff6300720c */ /* 0x000fda0003f05310 */
[----:B------:R-:W-:Y:S05]  /*11a0*/  @P0 BRA `(.L_x_14) ;  /* 0x00000000002c0947 */ /* 0x000fea0003800000 */
[----:B------:R-:W-:Y:S02]  /*11b0*/  ULDC.64 UR4, c[0x0][0x588] ;  /* 0x0001620000047ab9 */ /* 0x000fe40000000a00 */
[----:B------:R-:W-:-:S04]  /*11c0*/  ISETP.NE.U32.AND P0, PT, RZ, UR4, PT ;  /* 0x00000004ff007c0c */ /* 0x000fc8000bf05070 */
[----:B------:R-:W-:-:S13]  /*11d0*/  ISETP.NE.AND.EX P0, PT, RZ, UR5, PT, P0 ;  /* 0x00000005ff007c0c */ /* 0x000fda000bf05300 */
[----:B------:R-:W-:Y:S05]  /*11e0*/  @!P0 BRA `(.L_x_15) ;  /* 0x0000000000108947 */ /* 0x000fea0003800000 */
[----:B------:R-:W1:Y:S02]  /*11f0*/  LDC.64 R90, c[0x0][0x588] ;  /* 0x00016200ff5a7b82 */ /* 0x000e640000000a00 */
[----:B-1----:R1:W5:Y:S01]  /*1200*/  LDG.E R90, desc[UR40][R90.64] ;  /* 0x000000285a5a7981 */ /* 0x002362000c1e1900 */
[----:B------:R-:W-:Y:S01]  /*1210*/  IMAD.MOV.U32 R88, RZ, RZ, 0x1 ;  /* 0x00000001ff587424 */ /* 0x000fe200078e00ff */
[----:B------:R-:W-:Y:S06]  /*1220*/  BRA `(.L_x_14) ;  /* 0x00000000000c7947 */ /* 0x000fec0003800000 */
.L_x_15:
[----:B------:R-:W-:Y:S01]  /*1230*/  ULDC UR4, c[0x0][0x580] ;  /* 0x0001600000047ab9 */ /* 0x000fe20000000800 */
[----:B------:R-:W-:Y:S02]  /*1240*/  IMAD.MOV.U32 R88, RZ, RZ, 0x1 ;  /* 0x00000001ff587424 */ /* 0x000fe400078e00ff */
[----:B------:R-:W-:-:S07]  /*1250*/  IMAD.U32 R90, RZ, RZ, UR4 ;  /* 0x00000004ff5a7e24 */ /* 0x000fce000f8e00ff */
.L_x_14:
[----:B------:R-:W-:Y:S02]  /*1260*/  ULDC.64 UR4, c[0x0][0x5b0] ;  /* 0x00016c0000047ab9 */ /* 0x000fe40000000a00 */
[----:B------:R-:W-:-:S04]  /*1270*/  ISETP.NE.U32.AND P0, PT, RZ, UR4, PT ;  /* 0x00000004ff007c0c */ /* 0x000fc8000bf05070 */
[----:B------:R-:W-:-:S13]  /*1280*/  ISETP.NE.AND.EX P0, PT, RZ, UR5, PT, P0 ;  /* 0x00000005ff007c0c */ /* 0x000fda000bf05300 */
[----:B------:R-:W-:Y:S05]  /*1290*/  @P0 BRA `(.L_x_16) ;  /* 0x0000000000240947 */ /* 0x000fea0003800000 */
[----:B------:R-:W-:Y:S02]  /*12a0*/  ULDC.64 UR4, c[0x0][0x5a8] ;  /* 0x00016a0000047ab9 */ /* 0x000fe40000000a00 */
[----:B------:R-:W-:-:S04]  /*12b0*/  ISETP.NE.U32.AND P0, PT, RZ, UR4, PT ;  /* 0x00000004ff007c0c */ /* 0x000fc8000bf05070 */
[----:B------:R-:W-:-:S13]  /*12c0*/  ISETP.NE.AND.EX P0, PT, RZ, UR5, PT, P0 ;  /* 0x00000005ff007c0c */ /* 0x000fda000bf05300 */
[----:B------:R-:W-:Y:S05]  /*12d0*/  @!P0 BRA `(.L_x_17) ;  /* 0x00000000000c8947 */ /* 0x000fea0003800000 */
[----:B------:R-:W1:Y:S02]  /*12e0*/  LDC.64 R4, c[0x0][0x5a8] ;  /* 0x00016a00ff047b82 */ /* 0x000e640000000a00 */
[----:B-1----:R2:W5:Y:S01]  /*12f0*/  LDG.E R91, desc[UR40][R4.64] ;  /* 0x00000028045b7981 */ /* 0x002562000c1e1900 */
[----:B------:R-:W-:Y:S05]  /*1300*/  BRA `(.L_x_16) ;  /* 0x0000000000087947 */ /* 0x000fea0003800000 */
.L_x_17:
[----:B------:R-:W-:Y:S02]  /*1310*/  ULDC UR4, c[0x0][0x5a0] ;  /* 0x0001680000047ab9 */ /* 0x000fe40000000800 */
[----:B-1----:R-:W-:-:S07]  /*1320*/  IMAD.U32 R91, RZ, RZ, UR4 ;  /* 0x00000004ff5b7e24 */ /* 0x002fce000f8e00ff */
.L_x_16:
[----:B------:R-:W-:Y:S01]  /*1330*/  LOP3.LUT P2, RZ, R0, 0xff, RZ, 0xc0, !PT ;  /* 0x000000ff00ff7812 */ /* 0x000fe2000784c0ff */
[----:B------:R-:W-:Y:S01]  /*1340*/  UMOV UR42, URZ ;  /* 0x0000003f002a7c82 */ /* 0x000fe20008000000 */
[----:B------:R-:W-:-:S11]  /*1350*/  PLOP3.LUT P0, PT, PT, PT, PT, 0x80, 0x0 ;  /* 0x000000000000781c */ /* 0x000fd60003f0f070 */
[----:B------:R-:W-:Y:S05]  /*1360*/  @!P2 BRA `(.L_x_18) ;  /* 0x0000003800cca947 */ /* 0x000fea0003800000 */
[----:B------:R-:W-:Y:S01]  /*1370*/  ULDC UR4, c[0x0][0x28c] ;  /* 0x0000a30000047ab9 */ /* 0x000fe20000000800 */
[----:B------:R-:W-:Y:S01]  /*1380*/  LOP3.LUT R96, R22, 0x1, RZ, 0xfc, !PT ;  /* 0x0000000116607812 */ /* 0x000fe200078efcff */
[----:B------:R-:W-:Y:S01]  /*1390*/  UIADD3 UR4, UR4, 0x3f, URZ ;  /* 0x0000003f04047890 */ /* 0x000fe2000fffe03f */
[----:B------:R-:W-:Y:S01]  /*13a0*/  LOP3.LUT R97, R19, 0x1, RZ, 0xfc, !PT ;  /* 0x0000000113617812 */ /* 0x000fe200078efcff */
[----:B------:R-:W-:Y:S01]  /*13b0*/  ULDC.64 UR54, c[0x0][0x198] ;  /* 0x0000660000367ab9 */ /* 0x000fe20000000a00 */
[----:B------:R-:W-:Y:S01]  /*13c0*/  MOV R89, 0x1 ;  /* 0x0000000100597802 */ /* 0x000fe20000000f00 */
[----:B------:R-:W-:Y:S01]  /*13d0*/  USHF.R.S32.HI UR5, URZ, 0x1f, UR4 ;  /* 0x0000001f3f057899 */ /* 0x000fe20008011404 */
[----:B------:R-:W-:Y:S01]  /*13e0*/  UMOV UR43, URZ ;  /* 0x0000003f002b7c82 */ /* 0x000fe20008000000 */
[----:B------:R-:W-:Y:S02]  /*13f0*/  UMOV UR48, URZ ;  /* 0x0000003f00307c82 */ /* 0x000fe40008000000 */
[----:B------:R-:W-:Y:S01]  /*1400*/  ULEA.HI UR5, UR5, UR4, URZ, 0x6 ;  /* 0x0000000405057291 */ /* 0x000fe2000f8f303f */
[----:B------:R-:W-:Y:S01]  /*1410*/  UMOV UR49, URZ ;  /* 0x0000003f00317c82 */ /* 0x000fe20008000000 */
[----:B------:R-:W-:-:S02]  /*1420*/  UMOV UR42, URZ ;  /* 0x0000003f002a7c82 */ /* 0x000fc40008000000 */
[----:B------:R-:W-:-:S12]  /*1430*/  USHF.R.S32.HI UR50, URZ, 0x6, UR5 ;  /* 0x000000063f327899 */ /* 0x000fd80008011405 */
.L_x_90:
[----:B------:R-:W-:Y:S01]  /*1440*/  LOP3.LUT R0, R18, 0x80, RZ, 0xc0, !PT ;  /* 0x0000008012007812 */ /* 0x000fe200078ec0ff */
[----:B------:R-:W3:Y:S01]  /*1450*/  S2UR UR51, SR_CgaCtaId ;  /* 0x00000000003379c3 */ /* 0x000ee20000008800 */
[----:B------:R-:W-:Y:S02]  /*1460*/  UMOV UR52, 0x400 ;  /* 0x0000040000347882 */ /* 0x000fe40000000000 */
[----:B------:R-:W-:-:S06]  /*1470*/  SHF.R.U32.HI R0, RZ, 0x7, R0 ;  /* 0x00000007ff007819 */ /* 0x000fcc0000011600 */
[----:B------:R-:W4:Y:S01]  /*1480*/  SHFL.IDX PT, R0, R0, RZ, 0x1f ;  /* 0x00001fff00007589 */ /* 0x000f2200000e0000 */
[----:B---3--:R-:W-:Y:S01]  /*1490*/  ULEA UR52, UR51, UR52, 0x18 ;  /* 0x0000003433347291 */ /* 0x008fe2000f8ec03f */
[----:B----4-:R-:W-:-:S13]  /*14a0*/  R2UR UR4, R0 ;  /* 0x00000000000472ca */ /* 0x010fda00000e0000 */
[----:B------:R-:W-:-:S04]  /*14b0*/  ULEA.HI UR5, UR4, UR4, URZ, 0x1 ;  /* 0x0000000404057291 */ /* 0x000fc8000f8f083f */
[----:B------:R-:W-:-:S04]  /*14c0*/  ULOP3.LUT UR5, UR5, 0x7fffe, URZ, 0xc0, !UPT ;  /* 0x0007fffe05057892 */ /* 0x000fc8000f8ec03f */
[----:B------:R-:W-:-:S03]  /*14d0*/  UIADD3 UR5, UR4, -UR5, URZ ;  /* 0x8000000504057290 */ /* 0x000fc6000fffe03f */
[----:B------:R-:W-:Y:S01]  /*14e0*/  ULDC UR4, c[0x0][0x28c] ;  /* 0x0000a30000047ab9 */ /* 0x000fe20000000800 */
[----:B------:R-:W-:Y:S01]  /*14f0*/  ULEA UR5, UR5, UR52, 0xd ;  /* 0x0000003405057291 */ /* 0x000fe2000f8e683f */
[----:B------:R-:W-:-:S03]  /*1500*/  ISETP.LT.AND P0, PT, RZ, UR4, PT ;  /* 0x00000004ff007c0c */ /* 0x000fc6000bf01270 */
[----:B------:R-:W-:-:S04]  /*1510*/  UIADD3 UR5, UR5, 0x8400, URZ ;  /* 0x0000840005057890 */ /* 0x000fc8000fffe03f */
[----:B------:R-:W-:-:S04]  /*1520*/  USHF.R.U32.HI UR5, URZ, 0x4, UR5 ;  /* 0x000000043f057899 */ /* 0x000fc80008011605 */
[----:B------:R-:W-:Y:S02]  /*1530*/  ULOP3.LUT UR44, UR5, 0x3fff, URZ, 0xc0, !UPT ;  /* 0x00003fff052c7892 */ /* 0x000fe4000f8ec03f */
[----:B-1----:R-:W-:Y:S10]  /*1540*/  @P0 BRA `(.L_x_19) ;  /* 0x0000000000400947 */ /* 0x002ff40003800000 */
[----:B------:R-:W-:Y:S01]  /*1550*/  MOV R0, 0x0 ;  /* 0x0000000000007802 */ /* 0x000fe20000000f00 */
[----:B------:R-:W-:Y:S01]  /*1560*/  ULDC.64 UR4, c[0x4][0x70] ;  /* 0x01001c0000047ab9 */ /* 0x000fe20000000a00 */
[----:B------:R-:W-:Y:S01]  /*1570*/  ULDC.64 UR6, c[0x4][0x8] ;  /* 0x0100020000067ab9 */ /* 0x000fe20000000a00 */
[----:B--2---:R-:W-:Y:S01]  /*1580*/  IMAD.U32 R4, RZ, RZ, UR4 ;  /* 0x00000004ff047e24 */ /* 0x004fe2000f8e00ff */
[----:B------:R2:W3:Y:S01]  /*1590*/  LDC.64 R14, c[0x4][R0] ;  /* 0x01000000000e7b82 */ /* 0x0004e20000000a00 */
[----:B------:R-:W-:Y:S01]  /*15a0*/  IMAD.U32 R5, RZ, RZ, UR5 ;  /* 0x00000005ff057e24 */ /* 0x000fe2000f8e00ff */
[----:B------:R-:W-:Y:S01]  /*15b0*/  ULDC.64 UR4, c[0x4][0x78] ;  /* 0x01001e0000047ab9 */ /* 0x000fe20000000a00 */
[----:B------:R-:W-:Y:S01]  /*15c0*/  IMAD.U32 R10, RZ, RZ, UR6 ;  /* 0x00000006ff0a7e24 */ /* 0x000fe2000f8e00ff */
[----:B------:R-:W-:Y:S01]  /*15d0*/  MOV R12, 0x1 ;  /* 0x00000001000c7802 */ /* 0x000fe20000000f00 */
[----:B------:R-:W-:Y:S02]  /*15e0*/  IMAD.U32 R6, RZ, RZ, UR4 ;  /* 0x00000004ff067e24 */ /* 0x000fe4000f8e00ff */
[----:B------:R-:W-:-:S02]  /*15f0*/  IMAD.U32 R7, RZ, RZ, UR5 ;  /* 0x00000005ff077e24 */ /* 0x000fc4000f8e00ff */
[----:B------:R-:W-:Y:S02]  /*1600*/  IMAD.U32 R11, RZ, RZ, UR7 ;  /* 0x00000007ff0b7e24 */ /* 0x000fe4000f8e00ff */
[----:B------:R-:W-:Y:S02]  /*1610*/  IMAD.MOV.U32 R8, RZ, RZ, 0x1e1 ;  /* 0x000001e1ff087424 */ /* 0x000fe400078e00ff */
[----:B--2---:R-:W-:-:S07]  /*1620*/  IMAD.MOV.U32 R13, RZ, RZ, RZ ;  /* 0x000000ffff0d7224 */ /* 0x004fce00078e00ff */
[----:B------:R-:W-:-:S07]  /*1630*/  LEPC R20, `(.L_x_19) ;  /* 0x000000001014794e */ /* 0x000fce0000000000 */
[----:B-1-3-5:R-:W-:Y:S05]  /*1640*/  CALL.ABS.NOINC R14 ;  /* 0x000000000e007343 */ /* 0x02afea0003c00000 */
.L_x_19:
[----:B------:R-:W-:-:S13]  /*1650*/  ISETP.NE.AND P0, PT, R96, 0x3, PT ;  /* 0x000000036000780c */ /* 0x000fda0003f05270 */
[----:B------:R-:W-:Y:S05]  /*1660*/  @!P0 BRA `(.L_x_20) ;  /* 0x0000000000048947 */ /* 0x000fea0003800000 */
[----:B------:R-:W-:Y:S01]  /*1670*/  BPT.TRAP 0x1 ;  /* 0x000000040000795c */ /* 0x000fe20000300000 */
.L_x_20:
[----:B------:R-:W-:Y:S02]  /*1680*/  IMAD.U32 R3, RZ, RZ, UR49 ;  /* 0x00000031ff037e24 */ /* 0x000fe4000f8e00ff */
[----:B------:R-:W-:-:S03]  /*1690*/  IMAD.U32 R0, RZ, RZ, UR48 ;  /* 0x00000030ff007e24 */ /* 0x000fc6000f8e00ff */
[----:B------:R-:W-:Y:S02]  /*16a0*/  LEA R3, R3, UR52, 0x3 ;  /* 0x0000003403037c11 */ /* 0x000fe4000f8e18ff */
[----:B------:R-:W-:-:S04]  /*16b0*/  SHF.L.U32 R0, R0, 0x1f, RZ ;  /* 0x0000001f00007819 */ /* 0x000fc800000006ff */
[----:B------:R3:W4:Y:S01]  /*16c0*/  SYNCS.PHASECHK.TRANS64.TRYWAIT P1, [R3+URZ], R0 ;  /* 0x00000000030075a7 */ /* 0x000722000802017f */
[----:B------:R-:W-:Y:S05]  /*16d0*/  @!P0 BRA `(.L_x_21) ;  /* 0x0000000000048947 */ /* 0x000fea0003800000 */
[----:B------:R-:W-:Y:S01]  /*16e0*/  BPT.TRAP 0x1 ;  /* 0x000000040000795c */ /* 0x000fe20000300000 */
.L_x_21:
[----:B----4-:R-:W-:Y:S05]  /*16f0*/  @P1 BRA `(.L_x_22) ;  /* 0x0000000000081947 */ /* 0x010fea0003800000 */
[----:B------:R-:W4:Y:S02]  /*1700*/  SYNCS.PHASECHK.TRANS64.TRYWAIT P1, [R3+URZ], R0 ;  /* 0x00000000030075a7 */ /* 0x000f24000802017f */
[----:B----4-:R-:W-:Y:S05]  /*1710*/  @!P1 BRA `(.L_x_23) ;  /* 0x00000060009c9947 */ /* 0x010fea0003800000 */
.L_x_22:
[----:B------:R-:W-:-:S04]  /*1720*/  UISETP.LT.AND UP0, UPT, UR50, 0x1, UPT ;  /* 0x000000013200788c */ /* 0x000fc8000bf01270 */
[----:B------:R-:W-:-:S06]  /*1730*/  USEL UR4, UR50, 0x1, UP0 ;  /* 0x0000000132047887 */ /* 0x000fcc0008000000 */
[----:B---34-:R-:W-:Y:S01]  /*1740*/  IMAD.U32 R0, RZ, RZ, UR4 ;  /* 0x00000004ff007e24 */ /* 0x018fe2000f8e00ff */
[----:B------:R-:W-:Y:S05]  /*1750*/  WARPSYNC.ALL ;  /* 0x0000000000007948 */ /* 0x000fea0003800000 */
[----:B------:R-:W-:-:S04]  /*1760*/  IADD3 R0, -R0, UR50, RZ ;  /* 0x0000003200007c10 */ /* 0x000fc8000fffe1ff */
[----:B------:R-:W-:Y:S01]  /*1770*/  ISETP.GE.AND P1, PT, R0, 0x1, PT ;  /* 0x000000010000780c */ /* 0x000fe20003f26270 */
[----:B------:R-:W-:Y:S01]  /*1780*/  UIADD3 UR4, UR52, 0x28400, URZ ;  /* 0x0002840034047890 */ /* 0x000fe2000fffe03f */
[----:B------:R-:W-:Y:S01]  /*1790*/  WARPGROUP.ARRIVE ;  /* 0x00000000000079c5 */ /* 0x000fe20000000000 */
[----:B------:R-:W-:Y:S01]  /*17a0*/  UMOV UR9, 0x40000040 ;  /* 0x4000004000097882 */ /* 0x000fe20000000000 */
[----:B------:R-:W-:Y:S01]  /*17b0*/  UMOV UR11, 0x40000040 ;  /* 0x40000040000b7882 */ /* 0x000fe20000000000 */
[----:B------:R-:W-:-:S04]  /*17c0*/  USHF.R.U32.HI UR4, URZ, 0x4, UR4 ;  /* 0x000000043f047899 */ /* 0x000fc80008011604 */
[----:B------:R-:W-:Y:S02]  /*17d0*/  ULOP3.LUT UR5, UR4, 0x3fff, URZ, 0xc0, !UPT ;  /* 0x00003fff04057892 */ /* 0x000fe4000f8ec03f */
[----:B------:R-:W-:Y:S02]  /*17e0*/  ULOP3.LUT UR4, UR44, 0x10000, URZ, 0xfc, !UPT ;  /* 0x000100002c047892 */ /* 0x000fe4000f8efc3f */
[----:B------:R-:W-:Y:S02]  /*17f0*/  ULOP3.LUT UR5, UR5, 0x10000, URZ, 0xfc, !UPT ;  /* 0x0001000005057892 */ /* 0x000fe4000f8efc3f */
[----:B------:R-:W-:Y:S02]  /*1800*/  ULEA UR7, UR49, UR4, 0xb ;  /* 0x0000000431077291 */ /* 0x000fe4000f8e583f */
[----:B------:R-:W-:Y:S02]  /*1810*/  ULEA UR6, UR49, UR5, 0x9 ;  /* 0x0000000531067291 */ /* 0x000fe4000f8e483f */
[----:B------:R-:W-:-:S03]  /*1820*/  UIADD3 UR12, UR7, 0x400, URZ ;  /* 0x00000400070c7890 */ /* 0x000fc6000fffe03f */
[----:B------:R-:W-:Y:S02]  /*1830*/  UMOV UR8, UR7 ;  /* 0x0000000700087c82 */ /* 0x000fe40008000000 */
[----:B------:R-:W-:Y:S02]  /*1840*/  UMOV UR10, UR6 ;  /* 0x00000006000a7c82 */ /* 0x000fe40008000000 */
[----:B------:R-:W-:Y:S01]  /*1850*/  HGMMA.64x64x16.F32 R56, gdesc[UR8], RZ, !UPT, gsb0 ;  /* 0x00e00000083879f0 */ /* 0x000fe2000c0008ff */
[----:B------:R-:W-:Y:S01]  /*1860*/  UMOV UR8, UR12 ;  /* 0x0000000c00087c82 */ /* 0x000fe20008000000 */
[----:B------:R-:W-:Y:S01]  /*1870*/  UMOV UR9, 0x40000040 ;  /* 0x4000004000097882 */ /* 0x000fe20000000000 */
[----:B------:R-:W-:Y:S01]  /*1880*/  UIADD3 UR12, UR7, 0x402, URZ ;  /* 0x00000402070c7890 */ /* 0x000fe2000fffe03f */
[----:B------:R-:W-:Y:S02]  /*1890*/  WARPGROUP.DEPBAR.LE gsb0, 0x0 ;  /* 0x00008000000079c5 */ /* 0x000fe40000010000 */
[----:B------:R-:W-:-:S06]  /*18a0*/  WARPGROUP.ARRIVE ;  /* 0x00000000000079c5 */ /* 0x000fcc0000000000 */
[----:B------:R-:W-:Y:S01]  /*18b0*/  HGMMA.64x64x16.F32 R24, gdesc[UR8], RZ, !UPT, gsb0 ;  /* 0x00e00000081879f0 */ /* 0x000fe2000c0008ff */
[----:B------:R-:W-:Y:S02]  /*18c0*/  UIADD3 UR8, UR7, 0x2, URZ ;  /* 0x0000000207087890 */ /* 0x000fe4000fffe03f */
[----:B------:R-:W-:Y:S01]  /*18d0*/  UIADD3 UR10, UR6, 0x2, URZ ;  /* 0x00000002060a7890 */ /* 0x000fe2000fffe03f */
[----:B------:R-:W-:Y:S01]  /*18e0*/  UMOV UR9, 0x40000040 ;  /* 0x4000004000097882 */ /* 0x000fe20000000000 */
[----:B------:R-:W-:Y:S01]  /*18f0*/  UMOV UR11, 0x40000040 ;  /* 0x40000040000b7882 */ /* 0x000fe20000000000 */
[----:B------:R-:W-:Y:S02]  /*1900*/  WARPGROUP.DEPBAR.LE gsb0, 0x0 ;  /* 0x00008000000079c5 */ /* 0x000fe40000010000 */
[----:B------:R-:W-:-:S06]  /*1910*/  WARPGROUP.ARRIVE ;  /* 0x00000000000079c5 */ /* 0x000fcc0000000000 */
[----:B------:R-:W-:Y:S01]  /*1920*/  HGMMA.64x64x16.F32 R56, gdesc[UR8], R56, gsb0 ;  /* 0x00e00000083879f0 */ /* 0x000fe20008000838 */
[----:B------:R-:W-:Y:S01]  /*1930*/  UMOV UR8, UR12 ;  /* 0x0000000c00087c82 */ /* 0x000fe20008000000 */
[----:B------:R-:W-:Y:S01]  /*1940*/  UMOV UR9, 0x40000040 ;  /* 0x4000004000097882 */ /* 0x000fe20000000000 */
[----:B------:R-:W-:Y:S01]  /*1950*/  UIADD3 UR12, UR7, 0x404, URZ ;  /* 0x00000404070c7890 */ /* 0x000fe2000fffe03f */
[----:B------:R-:W-:Y:S02]  /*1960*/  WARPGROUP.DEPBAR.LE gsb0, 0x0 ;  /* 0x00008000000079c5 */ /* 0x000fe40000010000 */
[----:B------:R-:W-:-:S06]  /*1970*/  WARPGROUP.ARRIVE ;  /* 0x00000000000079c5 */ /* 0x000fcc0000000000 */
[----:B------:R-:W-:Y:S01]  /*1980*/  HGMMA.64x64x16.F32 R24, gdesc[UR8], R24, gsb0 ;  /* 0x00e00000081879f0 */ /* 0x000fe20008000818 */
        /* <DEDUP_REMOVED lines=9> */
[----:B------:R-:W-:Y:S02]  /*1a20*/  WARPGROUP.DEPBAR.LE gsb0, 0x0 ;  /* 0x00008000000079c5 */ /* 0x000fe40000010000 */
[----:B------:R-:W-:-:S06]  /*1a30*/  WARPGROUP.ARRIVE ;  /* 0x00000000000079c5 */ /* 0x000fcc0000000000 */
[----:B------:R-:W-:Y:S01]  /*1a40*/  HGMMA.64x64x16.F32 R24, gdesc[UR8], R24, gsb0 ;  /* 0x00e00000081879f0 */ /* 0x000fe20008000818 */
[----:B------:R-:W-:Y:S02]  /*1a50*/  UIADD3 UR8, UR7, 0x6, URZ ;  /* 0x0000000607087890 */ /* 0x000fe4000fffe03f */
[----:B------:R-:W-:Y:S01]  /*1a60*/  UIADD3 UR10, UR6, 0x6, URZ ;  /* 0x00000006060a7890 */ /* 0x000fe2000fffe03f */
[----:B------:R-:W-:Y:S01]  /*1a70*/  UMOV UR9, 0x40000040 ;  /* 0x4000004000097882 */ /* 0x000fe20000000000 */
[----:B------:R-:W-:Y:S01]  /*1a80*/  UMOV UR11, 0x40000040 ;  /* 0x40000040000b7882 */ /* 0x000fe20000000000 */
[----:B------:R-:W-:Y:S01]  /*1a90*/  UIADD3 UR7, UR7, 0x406, URZ ;  /* 0x0000040607077890 */ /* 0x000fe2000fffe03f */
[----:B------:R-:W-:Y:S02]  /*1aa0*/  WARPGROUP.DEPBAR.LE gsb0, 0x0 ;  /* 0x00008000000079c5 */ /* 0x000fe40000010000 */
[----:B------:R-:W-:-:S06]  /*1ab0*/  WARPGROUP.ARRIVE ;  /* 0x00000000000079c5 */ /* 0x000fcc0000000000 */
[----:B------:R-:W-:Y:S01]  /*1ac0*/  HGMMA.64x64x16.F32 R56, gdesc[UR8], R56, gsb0 ;  /* 0x00e00000083879f0 */ /* 0x000fe20008000838 */
[----:B------:R-:W-:Y:S01]  /*1ad0*/  UMOV UR8, UR7 ;  /* 0x0000000700087c82 */ /* 0x000fe20008000000 */
[----:B------:R-:W-:Y:S01]  /*1ae0*/  UMOV UR9, 0x40000040 ;  /* 0x4000004000097882 */ /* 0x000fe20000000000 */
[----:B------:R-:W-:Y:S02]  /*1af0*/  WARPGROUP.DEPBAR.LE gsb0, 0x0 ;  /* 0x00008000000079c5 */ /* 0x000fe40000010000 */
[----:B------:R-:W-:-:S06]  /*1b00*/  WARPGROUP.ARRIVE ;  /* 0x00000000000079c5 */ /* 0x000fcc0000000000 */
[----:B------:R-:W-:Y:S03]  /*1b10*/  HGMMA.64x64x16.F32 R24, gdesc[UR8], R24, gsb0 ;  /* 0x00e00000081879f0 */ /* 0x000fe60008000818 */
[----:B------:R-:W-:Y:S02]  /*1b20*/  WARPGROUP.DEPBAR.LE gsb0, 0x0 ;  /* 0x00008000000079c5 */ /* 0x000fe40000010000 */
[----:B------:R-:W-:Y:S05]  /*1b30*/  @!P1 BRA `(.L_x_24) ;  /* 0x00000004006c9947 */ /* 0x000fea0003800000 */
[----:B------:R-:W-:-:S04]  /*1b40*/  UIADD3 UR6, UR49, 0x1, URZ ;  /* 0x0000000131067890 */ /* 0x000fc8000fffe03f */
[----:B------:R-:W-:-:S04]  /*1b50*/  UISETP.NE.AND UP0, UPT, UR6, 0x4, UPT ;  /* 0x000000040600788c */ /* 0x000fc8000bf05270 */
[----:B------:R-:W-:Y:S02]  /*1b60*/  USEL UR7, URZ, 0x1, UP0 ;  /* 0x000000013f077887 */ /* 0x000fe40008000000 */
[----:B------:R-:W-:Y:S02]  /*1b70*/  USEL UR6, UR6, URZ, UP0 ;  /* 0x0000003f06067287 */ /* 0x000fe40008000000 */
[----:B------:R-:W-:-:S06]  /*1b80*/  ULOP3.LUT UR7, UR48, UR7, URZ, 0x3c, !UPT ;  /* 0x0000000730077292 */ /* 0x000fcc000f8e3c3f */
[----:B--2---:R-:W-:Y:S01]  /*1b90*/  IMAD.U32 R5, RZ, RZ, UR7 ;  /* 0x00000007ff057e24 */ /* 0x004fe2000f8e00ff */
[----:B------:R-:W-:-:S06]  /*1ba0*/  UMOV UR7, UR49 ;  /* 0x0000003100077c82 */ /* 0x000fcc0008000000 */
.L_x_31:
[----:B--23--:R-:W-:Y:S05]  /*1bb0*/  @!P0 BRA `(.L_x_25) ;  /* 0x0000000000048947 */ /* 0x00cfea0003800000 */
[----:B------:R-:W-:Y:S01]  /*1bc0*/  BPT.TRAP 0x1 ;  /* 0x000000040000795c */ /* 0x000fe20000300000 */
.L_x_25:
[----:B------:R-:W-:Y:S01]  /*1bd0*/  ULEA UR8, UR6, UR52, 0x3 ;  /* 0x0000003406087291 */ /* 0x000fe2000f8e183f */
[----:B------:R-:W-:-:S08]  /*1be0*/  SHF.L.U32 R3, R5, 0x1f, RZ ;  /* 0x0000001f05037819 */ /* 0x000fd000000006ff */
[----:B------:R2:W3:Y:S01]  /*1bf0*/  SYNCS.PHASECHK.TRANS64.TRYWAIT P1, [UR8], R3 ;  /* 0x00000003ff0075a7 */ /* 0x0004e20008020148 */
[----:B------:R-:W-:Y:S05]  /*1c00*/  @!P0 BRA `(.L_x_26) ;  /* 0x0000000000048947 */ /* 0x000fea0003800000 */
[----:B------:R-:W-:Y:S01]  /*1c10*/  BPT.TRAP 0x1 ;  /* 0x000000040000795c */ /* 0x000fe20000300000 */
.L_x_26:
[----:B---3--:R-:W-:Y:S05]  /*1c20*/  @P1 BRA `(.L_x_27) ;  /* 0x0000000000081947 */ /* 0x008fea0003800000 */
[----:B------:R-:W3:Y:S02]  /*1c30*/  SYNCS.PHASECHK.TRANS64.TRYWAIT P1, [UR8], R3 ;  /* 0x00000003ff0075a7 */ /* 0x000ee40008020148 */
[----:B---3--:R-:W-:Y:S05]  /*1c40*/  @!P1 BRA `(.L_x_28) ;  /* 0x0000005c00649947 */ /* 0x008fea0003800000 */
.L_x_27:
[----:B------:R-:W-:Y:S01]  /*1c50*/  ULEA UR12, UR6, UR5, 0x9 ;  /* 0x00000005060c7291 */ /* 0x000fe2000f8e483f */
[----:B------:R-:W-:Y:S01]  /*1c60*/  WARPGROUP.ARRIVE ;  /* 0x00000000000079c5 */ /* 0x000fe20000000000 */
[----:B------:R-:W-:Y:S01]  /*1c70*/  ULEA UR13, UR6, UR4, 0xb ;  /* 0x00000004060d7291 */ /* 0x000fe2000f8e583f */
[----:B------:R-:W-:Y:S01]  /*1c80*/  UMOV UR11, 0x40000040 ;  /* 0x40000040000b7882 */ /* 0x000fe20000000000 */
[----:B------:R-:W-:Y:S02]  /*1c90*/  UMOV UR9, 0x40000040 ;  /* 0x4000004000097882 */ /* 0x000fe40000000000 */
[----:B------:R-:W-:Y:S01]  /*1ca0*/  UIADD3 UR14, UR13, 0x400, URZ ;  /* 0x000004000d0e7890 */ /* 0x000fe2000fffe03f */
[----:B------:R-:W-:Y:S02]  /*1cb0*/  UMOV UR10, UR12 ;  /* 0x0000000c000a7c82 */ /* 0x000fe40008000000 */
[----:B------:R-:W-:Y:S02]  /*1cc0*/  UMOV UR8, UR13 ;  /* 0x0000000d00087c82 */ /* 0x000fe40008000000 */
[----:B------:R-:W-:Y:S01]  /*1cd0*/  HGMMA.64x64x16.F32 R56, gdesc[UR8], R56, gsb0 ;  /* 0x00e00000083879f0 */ /* 0x000fe20008000838 */
[----:B------:R-:W-:Y:S01]  /*1ce0*/  UMOV UR9, 0x40000040 ;  /* 0x4000004000097882 */ /* 0x000fe20000000000 */
[----:B------:R-:W-:Y:S01]  /*1cf0*/  UMOV UR8, UR14 ;  /* 0x0000000e00087c82 */ /* 0x000fe20008000000 */
[----:B------:R-:W-:Y:S01]  /*1d00*/  UIADD3 UR14, UR13, 0x402, URZ ;  /* 0x000004020d0e7890 */ /* 0x000fe2000fffe03f */
[----:B------:R-:W-:-:S02]  /*1d10*/  WARPGROUP.DEPBAR.LE gsb0, 0x0 ;  /* 0x00008000000079c5 */ /* 0x000fc40000010000 */
        /* <DEDUP_REMOVED lines=42> */
[----:B------:R-:W-:Y:S01]  /*1fc0*/  BPT.TRAP 0x1 ;  /* 0x000000040000795c */ /* 0x000fe20000300000 */
.L_x_29:
[----:B------:R-:W-:Y:S01]  /*1fd0*/  ULEA UR8, UR7, UR52, 0x3 ;  /* 0x0000003407087291 */ /* 0x000fe2000f8e183f */
[----:B------:R-:W-:-:S03]  /*1fe0*/  ISETP.GT.U32.AND P1, PT, R22, 0x1, PT ;  /* 0x000000011600780c */ /* 0x000fc60003f24070 */
[----:B------:R-:W-:-:S04]  /*1ff0*/  UIADD3 UR8, UR8, 0x20, URZ ;  /* 0x0000002008087890 */ /* 0x000fc8000fffe03f */
[----:B------:R-:W-:-:S09]  /*2000*/  UPRMT UR8, URZ, 0x654, UR8 ;  /* 0x000006543f087896 */ /* 0x000fd20008000008 */
[----:B------:R-:W-:Y:S01]  /*2010*/  SYNCS.ARRIVE.TRANS64.RED.A1T0 RZ, [UR8], RZ ;  /* 0x000000ffffff79a7 */ /* 0x000fe20008100408 */
[----:B------:R-:W-:Y:S05]  /*2020*/  @P1 BRA `(.L_x_30) ;  /* 0x0000000000041947 */ /* 0x000fea0003800000 */
[----:B------:R-:W-:Y:S01]  /*2030*/  BPT.TRAP 0x1 ;  /* 0x000000040000795c */ /* 0x000fe20000300000 */
.L_x_30:
[----:B------:R-:W-:Y:S01]  /*2040*/  UIADD3 UR6, UR6, 0x1, URZ ;  /* 0x0000000106067890 */ /* 0x000fe2000fffe03f */
[C---:B------:R-:W-:Y:S01]  /*2050*/  ISETP.GT.AND P1, PT, R0.reuse, 0x1, PT ;  /* 0x000000010000780c */ /* 0x040fe20003f24270 */
[----:B------:R-:W-:Y:S01]  /*2060*/  UIADD3 UR7, UR7, 0x1, URZ ;  /* 0x0000000107077890 */ /* 0x000fe2000fffe03f */
[----:B------:R-:W-:Y:S01]  /*2070*/  VIADD R0, R0, 0xffffffff ;  /* 0xffffffff00007836 */ /* 0x000fe20000000000 */
[----:B------:R-:W-:Y:S02]  /*2080*/  UISETP.NE.AND UP0, UPT, UR6, 0x4, UPT ;  /* 0x000000040600788c */ /* 0x000fe4000bf05270 */
[----:B------:R-:W-:Y:S02]  /*2090*/  UISETP.NE.AND UP1, UPT, UR7, 0x4, UPT ;  /* 0x000000040700788c */ /* 0x000fe4000bf25270 */
[----:B------:R-:W-:Y:S02]  /*20a0*/  USEL UR8, URZ, 0x1, UP0 ;  /* 0x000000013f087887 */ /* 0x000fe40008000000 */
[----:B------:R-:W-:-:S02]  /*20b0*/  USEL UR6, UR6, URZ, UP0 ;  /* 0x0000003f06067287 */ /* 0x000fc40008000000 */
[----:B------:R-:W-:Y:S02]  /*20c0*/  USEL UR7, UR7, URZ, UP1 ;  /* 0x0000003f07077287 */ /* 0x000fe40008800000 */
[----:B------:R-:W-:Y:S01]  /*20d0*/  LOP3.LUT R5, R5, UR8, RZ, 0x3c, !PT ;  /* 0x0000000805057c12 */ /* 0x000fe2000f8e3cff */
[----:B------:R-:W-:Y:S09]  /*20e0*/  @P1 BRA `(.L_x_31) ;  /* 0xfffffff800b01947 */ /* 0x000ff2000383ffff */
.L_x_24:
[----:B------:R-:W4:Y:S02]  /*20f0*/  LDC R0, c[0x0][0x28c] ;  /* 0x0000a300ff007b82 */ /* 0x000f240000000800 */
[----:B----4-:R-:W-:-:S13]  /*2100*/  ISETP.GE.AND P1, PT, R0, 0x1, PT ;  /* 0x000000010000780c */ /* 0x010fda0003f26270 */
[----:B------:R-:W-:Y:S05]  /*2110*/  @!P1 BRA `(.L_x_32) ;  /* 0x0000000000349947 */ /* 0x000fea0003800000 */
[----:B------:R-:W-:Y:S05]  /*2120*/  @!P0 BRA `(.L_x_33) ;  /* 0x0000000000048947 */ /* 0x000fea0003800000 */
[----:B------:R-:W-:Y:S01]  /*2130*/  BPT.TRAP 0x1 ;  /* 0x000000040000795c */ /* 0x000fe20000300000 */
.L_x_33:
[----:B------:R-:W-:Y:S01]  /*2140*/  UISETP.LT.AND UP0, UPT, UR50, 0x1, UPT ;  /* 0x000000013200788c */ /* 0x000fe2000bf01270 */
[----:B------:R-:W-:-:S03]  /*2150*/  ISETP.GT.U32.AND P0, PT, R22, 0x1, PT ;  /* 0x000000011600780c */ /* 0x000fc60003f04070 */
[----:B------:R-:W-:-:S04]  /*2160*/  USEL UR4, UR50, 0x1, UP0 ;  /* 0x0000000132047887 */ /* 0x000fc80008000000 */
[----:B------:R-:W-:-:S04]  /*2170*/  UIADD3 UR4, UR49, UR50, -UR4 ;  /* 0x0000003231047290 */ /* 0x000fc8000fffe804 */
[----:B------:R-:W-:-:S04]  /*2180*/  USHF.L.U32 UR4, UR4, 0x3, URZ ;  /* 0x0000000304047899 */ /* 0x000fc8000800063f */
[----:B------:R-:W-:-:S04]  /*2190*/  ULOP3.LUT UR4, UR4, 0x18, URZ, 0xc0, !UPT ;  /* 0x0000001804047892 */ /* 0x000fc8000f8ec03f */
[----:B------:R-:W-:-:S04]  /*21a0*/  UIADD3 UR4, UR52, 0x20, UR4 ;  /* 0x0000002034047890 */ /* 0x000fc8000fffe004 */
[----:B------:R-:W-:-:S09]  /*21b0*/  UPRMT UR4, URZ, 0x654, UR4 ;  /* 0x000006543f047896 */ /* 0x000fd20008000004 */
[----:B------:R-:W-:Y:S01]  /*21c0*/  SYNCS.ARRIVE.TRANS64.RED.A1T0 RZ, [UR4], RZ ;  /* 0x000000ffffff79a7 */ /* 0x000fe20008100404 */
[----:B------:R-:W-:Y:S05]  /*21d0*/  @P0 BRA `(.L_x_32) ;  /* 0x0000000000040947 */ /* 0x000fea0003800000 */
[----:B------:R-:W-:Y:S01]  /*21e0*/  BPT.TRAP 0x1 ;  /* 0x000000040000795c */ /* 0x000fe20000300000 */
.L_x_32:
[----:B------:R-:W-:Y:S01]  /*21f0*/  UIADD3 UR4, UR52, 0x200, URZ ;  /* 0x0000020034047890 */ /* 0x000fe2000fffe03f */
[----:B------:R-:W-:Y:S02]  /*2200*/  R2UR UR46, R23 ;  /* 0x00000000172e72ca */ /* 0x000fe400000e0000 */
[----:B------:R-:W-:Y:S01]  /*2210*/  R2UR UR45, R92 ;  /* 0x000000005c2d72ca */ /* 0x000fe200000e0000 */
[----:B------:R-:W-:-:S06]  /*2220*/  ULOP3.LUT UP0, URZ, UR4, 0x1bf, URZ, 0xc0, !UPT ;  /* 0x000001bf043f7892 */ /* 0x000fcc000f80c03f */
[----:B------:R-:W-:-:S04]  /*2230*/  PLOP3.LUT P0, PT, PT, PT, UP0, 0x80, 0x0 ;  /* 0x000000000000781c */ /* 0x000fc80003f0f008 */
[----:B------:R-:W-:Y:S02]  /*2240*/  USHF.L.U32 UR46, UR46, 0x8, URZ ;  /* 0x000000082e2e7899 */ /* 0x000fe4000800063f */
[----:B------:R-:W-:-:S07]  /*2250*/  USHF.L.U32 UR45, UR45, 0x6, URZ ;  /* 0x000000062d2d7899 */ /* 0x000fce000800063f */
[----:B------:R-:W-:Y:S05]  /*2260*/  @!P0 BRA `(.L_x_34) ;  /* 0x00000000007c8947 */ /* 0x000fea0003800000 */
[----:B------:R-:W-:Y:S01]  /*2270*/  MOV R23, 0x0 ;  /* 0x0000000000177802 */ /* 0x000fe20000000f00 */
[----:B------:R-:W-:Y:S01]  /*2280*/  ULDC.64 UR4, c[0x4][0x80] ;  /* 0x0100200000047ab9 */ /* 0x000fe20000000a00 */
[----:B------:R-:W-:Y:S01]  /*2290*/  ULDC.64 UR6, c[0x4][0x10] ;  /* 0x0100040000067ab9 */ /* 0x000fe20000000a00 */
[----:B--23--:R-:W-:Y:S01]  /*22a0*/  IMAD.U32 R4, RZ, RZ, UR4 ;  /* 0x00000004ff047e24 */ /* 0x00cfe2000f8e00ff */
[----:B------:R2:W3:Y:S01]  /*22b0*/  LDC.64 R14, c[0x4][R23] ;  /* 0x01000000170e7b82 */ /* 0x0004e20000000a00 */
[----:B------:R-:W-:Y:S01]  /*22c0*/  MOV R5, UR5 ;  /* 0x0000000500057c02 */ /* 0x000fe20008000f00 */
[----:B------:R-:W-:Y:S01]  /*22d0*/  ULDC.64 UR4, c[0x4][0x88] ;  /* 0x0100220000047ab9 */ /* 0x000fe20000000a00 */
[----:B------:R-:W-:Y:S02]  /*22e0*/  IMAD.U32 R10, RZ, RZ, UR6 ;  /* 0x00000006ff0a7e24 */ /* 0x000fe4000f8e00ff */
[----:B------:R-:W-:Y:S02]  /*22f0*/  IMAD.U32 R6, RZ, RZ, UR4 ;  /* 0x00000004ff067e24 */ /* 0x000fe4000f8e00ff */
[----:B------:R-:W-:-:S02]  /*2300*/  IMAD.U32 R7, RZ, RZ, UR5 ;  /* 0x00000005ff077e24 */ /* 0x000fc4000f8e00ff */
[----:B------:R-:W-:Y:S02]  /*2310*/  IMAD.U32 R11, RZ, RZ, UR7 ;  /* 0x00000007ff0b7e24 */ /* 0x000fe4000f8e00ff */
[----:B------:R-:W-:Y:S02]  /*2320*/  IMAD.MOV.U32 R8, RZ, RZ, 0x70 ;  /* 0x00000070ff087424 */ /* 0x000fe400078e00ff */
[----:B------:R-:W-:Y:S02]  /*2330*/  IMAD.MOV.U32 R12, RZ, RZ, 0x1 ;  /* 0x00000001ff0c7424 */ /* 0x000fe400078e00ff */
[----:B--2---:R-:W-:-:S07]  /*2340*/  IMAD.MOV.U32 R13, RZ, RZ, RZ ;  /* 0x000000ffff0d7224 */ /* 0x004fce00078e00ff */
[----:B------:R-:W-:-:S07]  /*2350*/  LEPC R20, `(.L_x_35) ;  /* 0x000000001014794e */ /* 0x000fce0000000000 */
[----:B-1-3-5:R-:W-:Y:S05]  /*2360*/  CALL.ABS.NOINC R14 ;  /* 0x000000000e007343 */ /* 0x02afea0003c00000 */
.L_x_35:
[----:B------:R1:W2:Y:S01]  /*2370*/  LDC.64 R14, c[0x4][R23] ;  /* 0x01000000170e7b82 */ /* 0x0002a20000000a00 */
[----:B------:R-:W-:Y:S01]  /*2380*/  ULDC.64 UR4, c[0x4][0x80] ;  /* 0x0100200000047ab9 */ /* 0x000fe20000000a00 */
[----:B------:R-:W-:Y:S01]  /*2390*/  ULDC.64 UR6, c[0x4][0x10] ;  /* 0x0100040000067ab9 */ /* 0x000fe20000000a00 */
[----:B------:R-:W-:Y:S01]  /*23a0*/  MOV R4, UR4 ;  /* 0x0000000400047c02 */ /* 0x000fe20008000f00 */
[----:B------:R-:W-:Y:S01]  /*23b0*/  IMAD.U32 R5, RZ, RZ, UR5 ;  /* 0x00000005ff057e24 */ /* 0x000fe2000f8e00ff */
[----:B------:R-:W-:Y:S01]  /*23c0*/  ULDC.64 UR4, c[0x4][0x88] ;  /* 0x0100220000047ab9 */ /* 0x000fe20000000a00 */
[----:B------:R-:W-:Y:S01]  /*23d0*/  IMAD.U32 R10, RZ, RZ, UR6 ;  /* 0x00000006ff0a7e24 */ /* 0x000fe2000f8e00ff */
[----:B------:R-:W-:Y:S01]  /*23e0*/  MOV R13, RZ ;  /* 0x000000ff000d7202 */ /* 0x000fe20000000f00 */
[----:B------:R-:W-:Y:S02]  /*23f0*/  IMAD.U32 R6, RZ, RZ, UR4 ;  /* 0x00000004ff067e24 */ /* 0x000fe4000f8e00ff */
[----:B------:R-:W-:-:S02]  /*2400*/  IMAD.U32 R7, RZ, RZ, UR5 ;  /* 0x00000005ff077e24 */ /* 0x000fc4000f8e00ff */
[----:B------:R-:W-:Y:S02]  /*2410*/  IMAD.U32 R11, RZ, RZ, UR7 ;  /* 0x00000007ff0b7e24 */ /* 0x000fe4000f8e00ff */
[----:B------:R-:W-:Y:S02]  /*2420*/  IMAD.MOV.U32 R8, RZ, RZ, 0x70 ;  /* 0x00000070ff087424 */ /* 0x000fe400078e00ff */
[----:B-1----:R-:W-:-:S07]  /*2430*/  IMAD.MOV.U32 R12, RZ, RZ, 0x1 ;  /* 0x00000001ff0c7424 */ /* 0x002fce00078e00ff */
[----:B------:R-:W-:-:S07]  /*2440*/  LEPC R20, `(.L_x_34) ;  /* 0x000000001014794e */ /* 0x000fce0000000000 */
[----:B--2---:R-:W-:Y:S05]  /*2450*/  CALL.ABS.NOINC R14 ;  /* 0x000000000e007343 */ /* 0x004fea0003c00000 */
.L_x_34:
[----:B------:R-:W-:Y:S02]  /*2460*/  ULDC.64 UR4, c[0x0][0x590] ;  /* 0x0001640000047ab9 */ /* 0x000fe40000000a00 */
[----:B------:R-:W-:Y:S02]  /*2470*/  IMAD.U32 R98, RZ, RZ, UR4 ;  /* 0x00000004ff627e24 */ /* 0x000fe4000f8e00ff */
[----:B------:R-:W-:-:S03]  /*2480*/  IMAD.U32 R99, RZ, RZ, UR5 ;  /* 0x00000005ff637e24 */ /* 0x000fc6000f8e00ff */
[----:B------:R-:W-:-:S04]  /*2490*/  ISETP.NE.U32.AND P2, PT, R98, RZ, PT ;  /* 0x000000ff6200720c */ /* 0x000fc80003f45070 */
[----:B------:R-:W-:-:S13]  /*24a0*/  ISETP.NE.AND.EX P2, PT, R99, RZ, PT, P2 ;  /* 0x000000ff6300720c */ /* 0x000fda0003f45320 */
[----:B------:R-:W-:Y:S05]  /*24b0*/  @!P2 BRA `(.L_x_36) ;  /* 0x000000000034a947 */ /* 0x000fea0003800000 */
[----:B------:R-:W-:Y:S02]  /*24c0*/  ULDC.64 UR4, c[0x0][0x588] ;  /* 0x0001620000047ab9 */ /* 0x000fe40000000a00 */
[----:B------:R-:W-:-:S04]  /*24d0*/  ISETP.NE.U32.AND P0, PT, RZ, UR4, PT ;  /* 0x00000004ff007c0c */ /* 0x000fc8000bf05070 */
[----:B------:R-:W-:-:S13]  /*24e0*/  ISETP.NE.AND.EX P0, PT, RZ, UR5, PT, P0 ;  /* 0x00000005ff007c0c */ /* 0x000fda000bf05300 */
[----:B------:R-:W-:Y:S05]  /*24f0*/  @!P0 BRA `(.L_x_37) ;  /* 0x0000000000188947 */ /* 0x000fea0003800000 */
[----:B--23--:R-:W2:Y:S01]  /*2500*/  LDC.64 R4, c[0x0][0x588] ;  /* 0x00016200ff047b82 */ /* 0x00cea20000000a00 */
[----:B------:R-:W-:-:S04]  /*2510*/  IMAD R3, R98, UR47, RZ ;  /* 0x0000002f62037c24 */ /* 0x000fc8000f8e02ff */
[----:B--2---:R-:W-:-:S05]  /*2520*/  IMAD.WIDE R4, R3, 0x4, R4 ;  /* 0x0000000403047825 */ /* 0x004fca00078e0204 */
[----:B-----5:R4:W5:Y:S01]  /*2530*/  LDG.E R90, desc[UR40][R4.64] ;  /* 0x00000028045a7981 */ /* 0x020962000c1e1900 */
[----:B------:R-:W-:Y:S01]  /*2540*/  IMAD.MOV.U32 R88, RZ, RZ, 0x1 ;  /* 0x00000001ff587424 */ /* 0x000fe200078e00ff */
[----:B------:R-:W-:Y:S06]  /*2550*/  BRA `(.L_x_36) ;  /* 0x00000000000c7947 */ /* 0x000fec0003800000 */
.L_x_37:
[----:B------:R-:W-:Y:S01]  /*2560*/  ULDC UR4, c[0x0][0x580] ;  /* 0x0001600000047ab9 */ /* 0x000fe20000000800 */
[----:B------:R-:W-:Y:S02]  /*2570*/  IMAD.MOV.U32 R88, RZ, RZ, 0x1 ;  /* 0x00000001ff587424 */ /* 0x000fe400078e00ff */
[----:B-----5:R-:W-:-:S07]  /*2580*/  IMAD.U32 R90, RZ, RZ, UR4 ;  /* 0x00000004ff5a7e24 */ /* 0x020fce000f8e00ff */
.L_x_36:
[----:B------:R-:W1:Y:S02]  /*2590*/  LDC.64 R6, c[0x0][0x5b0] ;  /* 0x00016c00ff067b82 */ /* 0x000e640000000a00 */
[----:B-1----:R-:W-:-:S04]  /*25a0*/  ISETP.NE.U32.AND P0, PT, R6, RZ, PT ;  /* 0x000000ff0600720c */ /* 0x002fc80003f05070 */
[----:B------:R-:W-:-:S13]  /*25b0*/  ISETP.NE.AND.EX P0, PT, R7, RZ, PT, P0 ;  /* 0x000000ff0700720c */ /* 0x000fda0003f05300 */
[----:B------:R-:W-:Y:S05]  /*25c0*/  @!P0 BRA `(.L_x_38) ;  /* 0x00000000002c8947 */ /* 0x000fea0003800000 */
[----:B------:R-:W-:Y:S02]  /*25d0*/  ULDC.64 UR4, c[0x0][0x5a8] ;  /* 0x00016a0000047ab9 */ /* 0x000fe40000000a00 */
[----:B------:R-:W-:-:S04]  /*25e0*/  ISETP.NE.U32.AND P0, PT, RZ, UR4, PT ;  /* 0x00000004ff007c0c */ /* 0x000fc8000bf05070 */
[----:B------:R-:W-:-:S13]  /*25f0*/  ISETP.NE.AND.EX P0, PT, RZ, UR5, PT, P0 ;  /* 0x00000005ff007c0c */ /* 0x000fda000bf05300 */
[----:B------:R-:W-:Y:S05]  /*2600*/  @!P0 BRA `(.L_x_39) ;  /* 0x0000000000148947 */ /* 0x000fea0003800000 */
[----:B--234-:R-:W1:Y:S01]  /*2610*/  LDC.64 R4, c[0x0][0x5a8] ;  /* 0x00016a00ff047b82 */ /* 0x01ce620000000a00 */
[----:B------:R-:W-:-:S04]  /*2620*/  IMAD R3, R6, UR47, RZ ;  /* 0x0000002f06037c24 */ /* 0x000fc8000f8e02ff */
[----:B-1----:R-:W-:-:S05]  /*2630*/  IMAD.WIDE R4, R3, 0x4, R4 ;  /* 0x0000000403047825 */ /* 0x002fca00078e0204 */
[----:B-----5:R1:W5:Y:S01]  /*2640*/  LDG.E R91, desc[UR40][R4.64] ;  /* 0x00000028045b7981 */ /* 0x020362000c1e1900 */
[----:B------:R-:W-:Y:S05]  /*2650*/  BRA `(.L_x_38) ;  /* 0x0000000000087947 */ /* 0x000fea0003800000 */
.L_x_39:
[----:B------:R-:W-:Y:S02]  /*2660*/  ULDC UR4, c[0x0][0x5a0] ;  /* 0x0001680000047ab9 */ /* 0x000fe40000000800 */
[----:B-----5:R-:W-:-:S07]  /*2670*/  IMAD.U32 R91, RZ, RZ, UR4 ;  /* 0x00000004ff5b7e24 */ /* 0x020fce000f8e00ff */
.L_x_38:
[----:B------:R-:W-:Y:S01]  /*2680*/  ULDC.64 UR4, c[0x0][0x588] ;  /* 0x0001620000047ab9 */ /* 0x000fe20000000a00 */
[----:B------:R-:W-:Y:S01]  /*2690*/  ISETP.NE.U32.AND P1, PT, R98, RZ, PT ;  /* 0x000000ff6200720c */ /* 0x000fe20003f25070 */
[----:B------:R-:W-:Y:S02]  /*26a0*/  UISETP.NE.U32.AND UP0, UPT, UR4, URZ, UPT ;  /* 0x0000003f0400728c */ /* 0x000fe4000bf05070 */
[----:B------:R-:W-:Y:S02]  /*26b0*/  ISETP.NE.U32.AND P3, PT, RZ, UR4, PT ;  /* 0x00000004ff007c0c */ /* 0x000fe4000bf65070 */
[----:B------:R-:W-:Y:S01]  /*26c0*/  ISETP.NE.AND.EX P5, PT, R99, RZ, PT, P1 ;  /* 0x000000ff6300720c */ /* 0x000fe20003fa5310 */
[----:B------:R-:W-:Y:S02]  /*26d0*/  UISETP.NE.AND.EX UP0, UPT, UR5, URZ, UPT, UP0 ;  /* 0x0000003f0500728c */ /* 0x000fe4000bf05300 */
[----:B------:R-:W-:Y:S02]  /*26e0*/  ISETP.NE.AND.EX P3, PT, RZ, UR5, PT, P3 ;  /* 0x00000005ff007c0c */ /* 0x000fe4000bf65330 */
[----:B------:R-:W-:-:S02]  /*26f0*/  PLOP3.LUT P0, PT, PT, PT, PT, 0x8, 0x0 ;  /* 0x000000000000781c */ /* 0x000fc40003f0e170 */
[----:B------:R-:W-:-:S04]  /*2700*/  PLOP3.LUT P4, PT, PT, PT, UP0, 0x80, 0x0 ;  /* 0x000000000000781c */ /* 0x000fc80003f8f008 */
[----:B------:R-:W-:-:S05]  /*2710*/  PLOP3.LUT P4, PT, P4, PT, PT, 0x8, 0x0 ;  /* 0x000000000000781c */ /* 0x000fca000278e170 */
[----:B------:R-:W-:Y:S08]  /*2720*/  @P3 BRA P5, `(.L_x_40) ;  /* 0x0000000000243947 */ /* 0x000ff00002800000 */
[----:B------:R-:W-:Y:S04]  /*2730*/  BSSY B0, `(.L_x_40) ;  /* 0x0000008000007945 */ /* 0x000fe80003800000 */
[----:B------:R-:W-:Y:S05]  /*2740*/  @!P2 BRA `(.L_x_41) ;  /* 0x000000000014a947 */ /* 0x000fea0003800000 */
[----:B------:R-:W-:Y:S02]  /*2750*/  LOP3.LUT P3, RZ, R88, 0xff, RZ, 0xc0, !PT ;  /* 0x000000ff58ff7812 */ /* 0x000fe4000786c0ff */
[----:B------:R-:W-:-:S11]  /*2760*/  PLOP3.LUT P0, PT, P4, PT, PT, 0x80, 0x0 ;  /* 0x000000000000781c */ /* 0x000fd6000270f070 */
[----:B------:R-:W-:Y:S05]  /*2770*/  @!P3 BRA `(.L_x_42) ;  /* 0x00000000000cb947 */ /* 0x000fea0003800000 */
[----:B-----5:R-:W-:Y:S01]  /*2780*/  FSETP.EQ.AND P0, PT, R90, RZ, PT ;  /* 0x000000ff5a00720b */ /* 0x020fe20003f02000 */
[----:B------:R-:W-:-:S12]  /*2790*/  BRA `(.L_x_42) ;  /* 0x0000000000047947 */ /* 0x000fd80003800000 */
.L_x_41:
[----:B-----5:R-:W-:-:S13]  /*27a0*/  FSETP.EQ.AND P0, PT, R90, RZ, PT ;  /* 0x000000ff5a00720b */ /* 0x020fda0003f02000 */
.L_x_42:
[----:B------:R-:W-:Y:S05]  /*27b0*/  BSYNC B0 ;  /* 0x0000000000007941 */ /* 0x000fea0003800000 */
.L_x_40:
[----:B------:R-:W-:Y:S04]  /*27c0*/  BSSY B0, `(.L_x_43) ;  /* 0x0000007000007945 */ /* 0x000fe80003800000 */
[----:B------:R-:W-:Y:S05]  /*27d0*/  @!P2 BRA `(.L_x_44) ;  /* 0x000000000010a947 */ /* 0x000fea0003800000 */
[----:B------:R-:W-:-:S13]  /*27e0*/  LOP3.LUT P2, RZ, R88, 0xff, RZ, 0xc0, !PT ;  /* 0x000000ff58ff7812 */ /* 0x000fda000784c0ff */
[----:B------:R-:W-:Y:S05]  /*27f0*/  @!P2 BRA `(.L_x_45) ;  /* 0x00000000000ca947 */ /* 0x000fea0003800000 */
[----:B-----5:R-:W-:Y:S01]  /*2800*/  FSETP.EQ.AND P4, PT, R90, RZ, PT ;  /* 0x000000ff5a00720b */ /* 0x020fe20003f82000 */
[----:B------:R-:W-:-:S12]  /*2810*/  BRA `(.L_x_45) ;  /* 0x0000000000047947 */ /* 0x000fd80003800000 */
.L_x_44:
[----:B-----5:R-:W-:-:S13]  /*2820*/  FSETP.EQ.AND P4, PT, R90, RZ, PT ;  /* 0x000000ff5a00720b */ /* 0x020fda0003f82000 */
.L_x_45:
[----:B------:R-:W-:Y:S05]  /*2830*/  BSYNC B0 ;  /* 0x0000000000007941 */ /* 0x000fea0003800000 */
.L_x_43:
[----:B------:R-:W-:Y:S01]  /*2840*/  BSSY B0, `(.L_x_46) ;  /* 0x0000029000007945 */ /* 0x000fe20003800000 */
[----:B------:R-:W-:Y:S01]  /*2850*/  LOP3.LUT R89, R89, 0x1, RZ, 0x3c, !PT ;  /* 0x0000000159597812 */ /* 0x000fe200078e3cff */
[----:B------:R-:W-:Y:S01]  /*2860*/  IMAD.MOV.U32 R0, RZ, RZ, RZ ;  /* 0x000000ffff007224 */ /* 0x000fe200078e00ff */
[----:B------:R-:W-:Y:S02]  /*2870*/  CS2R R10, SRZ ;  /* 0x00000000000a7805 */ /* 0x000fe4000001ff00 */
[----:B------:R-:W-:Y:S02]  /*2880*/  CS2R R8, SRZ ;  /* 0x0000000000087805 */ /* 0x000fe4000001ff00 */
[----:B------:R-:W-:Y:S02]  /*2890*/  CS2R R6, SRZ ;  /* 0x0000000000067805 */ /* 0x000fe4000001ff00 */
[----:B-1234-:R-:W-:Y:S01]  /*28a0*/  CS2R R4, SRZ ;  /* 0x0000000000047805 */ /* 0x01efe2000001ff00 */
[----:B------:R-:W-:Y:S06]  /*28b0*/  @P0 BRA `(.L_x_47) ;  /* 0x0000000000840947 */ /* 0x000fec0003800000 */
[----:B------:R-:W-:-:S13]  /*28c0*/  ISETP.NE.AND P2, PT, R97, 0x3, PT ;  /* 0x000000036100780c */ /* 0x000fda0003f45270 */
[----:B------:R-:W-:Y:S05]  /*28d0*/  @!P2 BRA `(.L_x_48) ;  /* 0x000000000004a947 */ /* 0x000fea0003800000 */
[----:B------:R-:W-:Y:S01]  /*28e0*/  BPT.TRAP 0x1 ;  /* 0x000000040000795c */ /* 0x000fe20000300000 */
.L_x_48:
[----:B------:R-:W-:Y:S01]  /*28f0*/  SHF.L.U32 R3, R89, 0x1f, RZ ;  /* 0x0000001f59037819 */ /* 0x000fe200000006ff */
[----:B------:R-:W-:Y:S01]  /*2900*/  BSSY B1, `(.L_x_49) ;  /* 0x0000005000017945 */ /* 0x000fe20003800000 */
[----:B------:R-:W-:Y:S01]  /*2910*/  MOV R0, 0x1 ;  /* 0x0000000100007802 */ /* 0x000fe20000000f00 */
[----:B------:R-:W-:Y:S01]  /*2920*/  IMAD.MOV.U32 R10, RZ, RZ, RZ ;  /* 0x000000ffff0a7224 */ /* 0x000fe200078e00ff */
[----:B------:R-:W1:Y:S02]  /*2930*/  SYNCS.PHASECHK.TRANS64.TRYWAIT P2, [UR52+0x40], R3 ;  /* 0x00004003ff0075a7 */ /* 0x000e640008040174 */
[----:B-1----:R-:W-:Y:S05]  /*2940*/  @!P2 BRA `(.L_x_50) ;  /* 0x00000050003ca947 */ /* 0x002fea0003800000 */
.L_x_164:
[----:B------:R-:W-:Y:S05]  /*2950*/  BSYNC B1 ;  /* 0x0000000000017941 */ /* 0x000fea0003800000 */
.L_x_49:
[----:B------:R-:W-:Y:S02]  /*2960*/  CS2R R8, SRZ ;  /* 0x0000000000087805 */ /* 0x000fe4000001ff00 */
[----:B------:R-:W-:Y:S02]  /*2970*/  CS2R R6, SRZ ;  /* 0x0000000000067805 */ /* 0x000fe4000001ff00 */
[----:B-1----:R-:W-:Y:S01]  /*2980*/  CS2R R4, SRZ ;  /* 0x0000000000047805 */ /* 0x002fe2000001ff00 */
[----:B------:R-:W-:Y:S06]  /*2990*/  @P4 BRA `(.L_x_47) ;  /* 0x00000000004c4947 */ /* 0x000fec0003800000 */
[C---:B------:R-:W-:Y:S01]  /*29a0*/  IMAD.SHL.U32 R3, R18.reuse, 0x10, RZ ;  /* 0x0000001012037824 */ /* 0x040fe200078e00ff */
[----:B------:R-:W-:Y:S01]  /*29b0*/  SHF.R.U32.HI R6, RZ, 0x1, R18 ;  /* 0x00000001ff067819 */ /* 0x000fe20000011612 */
[C---:B------:R-:W-:Y:S01]  /*29c0*/  IMAD.SHL.U32 R4, R18.reuse, 0x20, RZ ;  /* 0x0000002012047824 */ /* 0x040fe200078e00ff */
[C---:B------:R-:W-:Y:S01]  /*29d0*/  LOP3.LUT P2, RZ, R18.reuse, 0x4, RZ, 0xc0, !PT ;  /* 0x0000000412ff7812 */ /* 0x040fe2000784c0ff */
[----:B------:R-:W-:Y:S01]  /*29e0*/  IMAD.SHL.U32 R8, R18, 0x4, RZ ;  /* 0x0000000412087824 */ /* 0x000fe200078e00ff */
[----:B------:R-:W-:Y:S01]  /*29f0*/  LOP3.LUT R3, R3, 0xe00, RZ, 0xc0, !PT ;  /* 0x00000e0003037812 */ /* 0x000fe200078ec0ff */
[----:B------:R-:W-:Y:S05]  /*2a00*/  WARPSYNC.ALL ;  /* 0x0000000000007948 */ /* 0x000fea0003800000 */
[----:B------:R-:W-:-:S02]  /*2a10*/  LOP3.LUT R5, R4, 0xc0, RZ, 0xc0, !PT ;  /* 0x000000c004057812 */ /* 0x000fc400078ec0ff */
[----:B------:R-:W-:Y:S02]  /*2a20*/  LOP3.LUT R3, R3, 0x20, R4, 0xf8, !PT ;  /* 0x0000002003037812 */ /* 0x000fe400078ef804 */
[----:B------:R-:W-:Y:S02]  /*2a30*/  LOP3.LUT R5, R5, 0x8, R6, 0xf8, !PT ;  /* 0x0000000805057812 */ /* 0x000fe400078ef806 */
[----:B------:R-:W-:Y:S02]  /*2a40*/  LOP3.LUT R3, R3, 0x100, R4, 0xf8, !PT ;  /* 0x0000010003037812 */ /* 0x000fe400078ef804 */
[----:B------:R-:W-:-:S04]  /*2a50*/  LOP3.LUT R8, R5, 0x18, R8, 0x78, !PT ;  /* 0x0000001805087812 */ /* 0x000fc800078e7808 */
[----:B------:R-:W-:-:S04]  /*2a60*/  LOP3.LUT R3, R3, R8, RZ, 0xfc, !PT ;  /* 0x0000000803037212 */ /* 0x000fc800078efcff */
[----:B------:R-:W-:-:S05]  /*2a70*/  LEA R3, R3, UR52, 0x1 ;  /* 0x0000003403037c11 */ /* 0x000fca000f8e08ff */
[C---:B------:R-:W-:Y:S02]  /*2a80*/  VIADD R4, R3.reuse, 0x200 ;  /* 0x0000020003047836 */ /* 0x040fe40000000000 */
[----:B------:R-:W-:Y:S02]  /*2a90*/  VIADD R8, R3, 0x220 ;  /* 0x0000022003087836 */ /* 0x000fe40000000000 */
[----:B------:R-:W-:Y:S02]  /*2aa0*/  @P2 VIADD R8, R4, 0xffffffe0 ;  /* 0xffffffe004082836 */ /* 0x000fe40000000000 */
[----:B------:R1:W2:Y:S04]  /*2ab0*/  LDSM.16.M88.4 R4, [R3+0x200] ;  /* 0x000200000304783b */ /* 0x0002a80000000200 */
[----:B------:R-:W3:Y:S02]  /*2ac0*/  LDSM.16.M88.4 R8, [R8] ;  /* 0x000000000808783b */ /* 0x000ee40000000200 */
.L_x_47:
[----:B------:R-:W-:Y:S05]  /*2ad0*/  BSYNC B0 ;  /* 0x0000000000007941 */ /* 0x000fea0003800000 */
.L_x_46:
[--C-:B--2---:R-:W-:Y:S02]  /*2ae0*/  HADD2.F32 R13, -RZ, R4.reuse.H1_H1 ;  /* 0x30000004ff0d7230 */ /* 0x104fe40000004100 */
[C---:B-----5:R-:W-:Y:S01]  /*2af0*/  FMUL R12, R91.reuse, R57 ;  /* 0x000000395b0c7220 */ /* 0x060fe20000400000 */
[--C-:B------:R-:W-:Y:S02]  /*2b00*/  HADD2.F32 R21, -RZ, R5.reuse.H1_H1 ;  /* 0x30000005ff157230 */ /* 0x100fe40000004100 */
[C---:B------:R-:W-:Y:S01]  /*2b10*/  FMUL R14, R91.reuse, R59 ;  /* 0x0000003b5b0e7220 */ /* 0x040fe20000400000 */
[----:B-1----:R-:W-:Y:S02]  /*2b20*/  HADD2.F32 R3, -RZ, R4.H0_H0 ;  /* 0x20000004ff037230 */ /* 0x002fe40000004100 */
[C---:B------:R-:W-:Y:S01]  /*2b30*/  FMUL R23, R91.reuse, R56 ;  /* 0x000000385b177220 */ /* 0x040fe20000400000 */
[----:B------:R-:W-:Y:S02]  /*2b40*/  HADD2.F32 R15, -RZ, R5.H0_H0 ;  /* 0x20000005ff0f7230 */ /* 0x000fe40000004100 */
[C---:B------:R-:W-:Y:S01]  /*2b50*/  FFMA R12, R90.reuse, R13, R12 ;  /* 0x0000000d5a0c7223 */ /* 0x040fe2000000000c */
[----:B------:R-:W-:Y:S01]  /*2b60*/  FMUL R58, R91, R58 ;  /* 0x0000003a5b3a7220 */ /* 0x000fe20000400000 */
[----:B------:R-:W-:Y:S01]  /*2b70*/  FFMA R57, R90, R21, R14 ;  /* 0x000000155a397223 */ /* 0x000fe2000000000e */
[----:B------:R-:W-:-:S02]  /*2b80*/  HADD2.F32 R13, -RZ, R6.H1_H1 ;  /* 0x30000006ff0d7230 */ /* 0x000fc40000004100 */
[C---:B------:R-:W-:Y:S01]  /*2b90*/  FMUL R14, R91.reuse, R61 ;  /* 0x0000003d5b0e7220 */ /* 0x040fe20000400000 */
[--C-:B------:R-:W-:Y:S02]  /*2ba0*/  HADD2.F32 R21, -RZ, R7.reuse.H1_H1 ;  /* 0x30000007ff157230 */ /* 0x100fe40000004100 */
[C---:B------:R-:W-:Y:S01]  /*2bb0*/  FMUL R20, R91.reuse, R63 ;  /* 0x0000003f5b147220 */ /* 0x040fe20000400000 */
[C---:B------:R-:W-:Y:S01]  /*2bc0*/  FFMA R23, R90.reuse, R3, R23 ;  /* 0x000000035a177223 */ /* 0x040fe20000000017 */
[C---:B------:R-:W-:Y:S01]  /*2bd0*/  FFMA R58, R90.reuse, R15, R58 ;  /* 0x0000000f5a3a7223 */ /* 0x040fe2000000003a */
[----:B------:R-:W-:Y:S02]  /*2be0*/  HADD2.F32 R3, -RZ, R6.H0_H0 ;  /* 0x20000006ff037230 */ /* 0x000fe40000004100 */
[C---:B------:R-:W-:Y:S01]  /*2bf0*/  FMUL R59, R91.reuse, R60 ;  /* 0x0000003c5b3b7220 */ /* 0x040fe20000400000 */
[----:B------:R-:W-:Y:S02]  /*2c00*/  HADD2.F32 R15, -RZ, R7.H0_H0 ;  /* 0x20000007ff0f7230 */ /* 0x000fe40000004100 */
[C---:B------:R-:W-:Y:S01]  /*2c10*/  FFMA R14, R90.reuse, R13, R14 ;  /* 0x0000000d5a0e7223 */ /* 0x040fe2000000000e */
[----:B------:R-:W-:Y:S01]  /*2c20*/  FMUL R62, R91, R62 ;  /* 0x0000003e5b3e7220 */ /* 0x000fe20000400000 */
[----:B------:R-:W-:Y:S01]  /*2c30*/  FFMA R61, R90, R21, R20 ;  /* 0x000000155a3d7223 */ /* 0x000fe20000000014 */
[----:B---3--:R-:W-:-:S02]  /*2c40*/  HADD2.F32 R13, -RZ, R8.H1_H1 ;  /* 0x30000008ff0d7230 */ /* 0x008fc40000004100 */
[C---:B------:R-:W-:Y:S01]  /*2c50*/  FMUL R20, R91.reuse, R65 ;  /* 0x000000415b147220 */ /* 0x040fe20000400000 */
[C---:B------:R-:W-:Y:S01]  /*2c60*/  FFMA R59, R90.reuse, R3, R59 ;  /* 0x000000035a3b7223 */ /* 0x040fe2000000003b */
[C---:B------:R-:W-:Y:S01]  /*2c70*/  FFMA R62, R90.reuse, R15, R62 ;  /* 0x0000000f5a3e7223 */ /* 0x040fe2000000003e */
[----:B------:R-:W-:Y:S02]  /*2c80*/  HADD2.F32 R3, -RZ, R8.H0_H0 ;  /* 0x20000008ff037230 */ /* 0x000fe40000004100 */
[C---:B------:R-:W-:Y:S01]  /*2c90*/  FMUL R63, R91.reuse, R64 ;  /* 0x000000405b3f7220 */ /* 0x040fe20000400000 */
[--C-:B------:R-:W-:Y:S02]  /*2ca0*/  HADD2.F32 R21, -RZ, R9.reuse.H1_H1 ;  /* 0x30000009ff157230 */ /* 0x100fe40000004100 */
[C---:B------:R-:W-:Y:S01]  /*2cb0*/  FMUL R56, R91.reuse, R67 ;  /* 0x000000435b387220 */ /* 0x040fe20000400000 */
[----:B------:R-:W-:Y:S02]  /*2cc0*/  HADD2.F32 R15, -RZ, R9.H0_H0 ;  /* 0x20000009ff0f7230 */ /* 0x000fe40000004100 */
[----:B------:R-:W-:Y:S01]  /*2cd0*/  FFMA R20, R90, R13, R20 ;  /* 0x0000000d5a147223 */ /* 0x000fe20000000014 */
[----:B------:R-:W-:Y:S01]  /*2ce0*/  FMUL R66, R91, R66 ;  /* 0x000000425b427220 */ /* 0x000fe20000400000 */
[C---:B------:R-:W-:Y:S01]  /*2cf0*/  SHF.L.U32 R13, R18.reuse, 0x4, RZ ;  /* 0x00000004120d7819 */ /* 0x040fe200000006ff */
[----:B------:R-:W-:-:S02]  /*2d00*/  IMAD.SHL.U32 R67, R18, 0x20, RZ ;  /* 0x0000002012437824 */ /* 0x000fc400078e00ff */
[C---:B------:R-:W-:Y:S01]  /*2d10*/  FFMA R63, R90.reuse, R3, R63 ;  /* 0x000000035a3f7223 */ /* 0x040fe2000000003f */
[C---:B------:R-:W-:Y:S01]  /*2d20*/  FFMA R21, R90.reuse, R21, R56 ;  /* 0x000000155a157223 */ /* 0x040fe20000000038 */
[----:B------:R-:W-:Y:S01]  /*2d30*/  FFMA R66, R90, R15, R66 ;  /* 0x0000000f5a427223 */ /* 0x000fe20000000042 */
[--C-:B------:R-:W-:Y:S01]  /*2d40*/  HADD2.F32 R3, -RZ, R10.reuse.H0_H0 ;  /* 0x2000000aff037230 */ /* 0x100fe20000004100 */
[----:B------:R-:W-:Y:S01]  /*2d50*/  LOP3.LUT R56, R13, 0xe00, RZ, 0xc0, !PT ;  /* 0x00000e000d387812 */ /* 0x000fe200078ec0ff */
[C---:B------:R-:W-:Y:S01]  /*2d60*/  FMUL R15, R91.reuse, R68 ;  /* 0x000000445b0f7220 */ /* 0x040fe20000400000 */
[----:B------:R-:W-:Y:S01]  /*2d70*/  FMUL R60, R91, R69 ;  /* 0x000000455b3c7220 */ /* 0x000fe20000400000 */
[----:B------:R-:W-:Y:S01]  /*2d80*/  SHF.R.U32.HI R69, RZ, 0x1, R18 ;  /* 0x00000001ff457819 */ /* 0x000fe20000011612 */
[----:B------:R-:W-:Y:S01]  /*2d90*/  HADD2.F32 R13, -RZ, R10.H1_H1 ;  /* 0x3000000aff0d7230 */ /* 0x000fe20000004100 */
[----:B------:R-:W-:Y:S01]  /*2da0*/  LOP3.LUT R68, R67, 0xc0, RZ, 0xc0, !PT ;  /* 0x000000c043447812 */ /* 0x000fe200078ec0ff */
[----:B------:R-:W-:Y:S05]  /*2db0*/  WARPSYNC.ALL ;  /* 0x0000000000007948 */ /* 0x000fea0003800000 */
[----:B------:R-:W-:Y:S01]  /*2dc0*/  LOP3.LUT R64, R56, 0x20, R67, 0xf8, !PT ;  /* 0x0000002038407812 */ /* 0x000fe200078ef843 */
[----:B------:R-:W-:Y:S01]  /*2dd0*/  FFMA R56, R90, R3, R15 ;  /* 0x000000035a387223 */ /* 0x000fe2000000000f */
[----:B------:R-:W-:Y:S01]  /*2de0*/  LOP3.LUT R3, R18, 0xff, RZ, 0xc0, !PT ;  /* 0x000000ff12037812 */ /* 0x000fe200078ec0ff */
[----:B------:R-:W-:Y:S01]  /*2df0*/  FFMA R65, R90, R13, R60 ;  /* 0x0000000d5a417223 */ /* 0x000fe2000000003c */
[----:B------:R-:W-:Y:S01]  /*2e00*/  LOP3.LUT R68, R68, 0x8, R69, 0xf8, !PT ;  /* 0x0000000844447812 */ /* 0x000fe200078ef845 */
[----:B------:R-:W-:Y:S01]  /*2e10*/  IMAD.SHL.U32 R69, R18, 0x4, RZ ;  /* 0x0000000412457824 */ /* 0x000fe200078e00ff */
[----:B------:R-:W-:Y:S01]  /*2e20*/  LOP3.LUT R64, R64, 0x100, R67, 0xf8, !PT ;  /* 0x0000010040407812 */ /* 0x000fe200078ef843 */
[----:B------:R-:W-:-:S02]  /*2e30*/  VIADD R3, R3, 0x1f ;  /* 0x0000001f03037836 */ /* 0x000fc40000000000 */
[----:B------:R-:W-:Y:S01]  /*2e40*/  FMUL R67, R91, R70 ;  /* 0x000000465b437220 */ /* 0x000fe20000400000 */
[--C-:B------:R-:W-:Y:S01]  /*2e50*/  HADD2.F32 R13, -RZ, R11.reuse.H0_H0 ;  /* 0x2000000bff0d7230 */ /* 0x100fe20000004100 */
[----:B------:R-:W-:Y:S01]  /*2e60*/  LOP3.LUT R69, R68, 0x18, R69, 0x78, !PT ;  /* 0x0000001844457812 */ /* 0x000fe200078e7845 */
[----:B------:R-:W-:Y:S01]  /*2e70*/  HADD2.F32 R15, -RZ, R11.H1_H1 ;  /* 0x3000000bff0f7230 */ /* 0x000fe20000004100 */
[----:B------:R-:W-:Y:S01]  /*2e80*/  ISETP.GT.U32.AND P2, PT, R3, 0x3e, PT ;  /* 0x0000003e0300780c */ /* 0x000fe20003f44070 */
[----:B------:R-:W-:Y:S01]  /*2e90*/  FMUL R60, R91, R71 ;  /* 0x000000475b3c7220 */ /* 0x000fe20000400000 */
[----:B------:R-:W-:Y:S01]  /*2ea0*/  LOP3.LUT R3, R64, R69, RZ, 0xfc, !PT ;  /* 0x0000004540037212 */ /* 0x000fe200078efcff */
[----:B------:R-:W-:Y:S01]  /*2eb0*/  FFMA R13, R90, R13, R67 ;  /* 0x0000000d5a0d7223 */ /* 0x000fe20000000043 */
[----:B------:R-:W-:Y:S01]  /*2ec0*/  F2FP.RELU.F16.F32.PACK_AB R68, R12, R23 ;  /* 0x000000170c44723e */ /* 0x000fe200000008ff */
[----:B------:R-:W-:Y:S01]  /*2ed0*/  IMAD.MOV.U32 R12, RZ, RZ, 0x20 ;  /* 0x00000020ff0c7424 */ /* 0x000fe200078e00ff */
[----:B------:R-:W-:Y:S01]  /*2ee0*/  LOP3.LUT P3, RZ, R18, 0x4, RZ, 0xc0, !PT ;  /* 0x0000000412ff7812 */ /* 0x000fe2000786c0ff */
[----:B------:R-:W-:Y:S01]  /*2ef0*/  FFMA R60, R90, R15, R60 ;  /* 0x0000000f5a3c7223 */ /* 0x000fe2000000003c */
[----:B------:R-:W-:Y:S01]  /*2f00*/  LEA R3, R3, UR52, 0x1 ;  /* 0x0000003403037c11 */ /* 0x000fe2000f8e08ff */
[----:B------:R-:W-:Y:S01]  /*2f10*/  BSSY B0, `(.L_x_51) ;  /* 0x000001b000007945 */ /* 0x000fe20003800000 */
[----:B------:R-:W-:-:S02]  /*2f20*/  F2FP.RELU.F16.F32.PACK_AB R69, R57, R58 ;  /* 0x0000003a3945723e */ /* 0x000fc400000008ff */
[----:B------:R-:W-:Y:S01]  /*2f30*/  SEL R12, R12, 0xffffffe0, !P3 ;  /* 0xffffffe00c0c7807 */ /* 0x000fe20005800000 */
[----:B------:R-:W-:Y:S01]  /*2f40*/  VIADD R57, R3, 0x200 ;  /* 0x0000020003397836 */ /* 0x000fe20000000000 */
[----:B------:R-:W-:Y:S02]  /*2f50*/  F2FP.RELU.F16.F32.PACK_AB R70, R14, R59 ;  /* 0x0000003b0e46723e */ /* 0x000fe400000008ff */
[----:B------:R-:W-:Y:S02]  /*2f60*/  F2FP.RELU.F16.F32.PACK_AB R71, R61, R62 ;  /* 0x0000003e3d47723e */ /* 0x000fe400000008ff */
[----:B------:R-:W-:Y:S01]  /*2f70*/  F2FP.RELU.F16.F32.PACK_AB R95, R60, R13 ;  /* 0x0000000d3c5f723e */ /* 0x000fe200000008ff */
[----:B------:R-:W-:Y:S01]  /*2f80*/  IMAD.IADD R13, R57, 0x1, R12 ;  /* 0x00000001390d7824 */ /* 0x000fe200078e020c */
[----:B------:R-:W-:Y:S01]  /*2f90*/  F2FP.RELU.F16.F32.PACK_AB R92, R20, R63 ;  /* 0x0000003f145c723e */ /* 0x000fe200000008ff */
[----:B------:R1:W-:Y:S01]  /*2fa0*/  STSM.16.M88.4 [R3+0x200], R68 ;  /* 0x0002004403007844 */ /* 0x0003e20000000200 */
[----:B------:R-:W-:-:S02]  /*2fb0*/  F2FP.RELU.F16.F32.PACK_AB R93, R21, R66 ;  /* 0x00000042155d723e */ /* 0x000fc400000008ff */
[----:B------:R-:W-:-:S05]  /*2fc0*/  F2FP.RELU.F16.F32.PACK_AB R94, R65, R56 ;  /* 0x00000038415e723e */ /* 0x000fca00000008ff */
[----:B------:R1:W-:Y:S01]  /*2fd0*/  STSM.16.M88.4 [R13], R92 ;  /* 0x0000005c0d007844 */ /* 0x0003e20000000200 */
[----:B------:R-:W-:Y:S01]  /*2fe0*/  @!PT LDS RZ, [RZ] ;  /* 0x00000000fffff984 */ /* 0x000fe20000000800 */
[----:B------:R-:W-:Y:S01]  /*2ff0*/  @!PT LDS RZ, [RZ] ;  /* 0x00000000fffff984 */ /* 0x000fe20000000800 */
[----:B------:R-:W-:Y:S01]  /*3000*/  @!PT LDS RZ, [RZ] ;  /* 0x00000000fffff984 */ /* 0x000fe20000000800 */
[----:B------:R-:W-:Y:S01]  /*3010*/  @!PT LDS RZ, [RZ] ;  /* 0x00000000fffff984 */ /* 0x000fe20000000800 */
[----:B------:R2:W-:Y:S06]  /*3020*/  MEMBAR.ALL.CTA ;  /* 0x0000000000007992 */ /* 0x0005ec0000008000 */
[----:B--2---:R-:W2:Y:S02]  /*3030*/  FENCE.VIEW.ASYNC.S ;  /* 0x00000000000073c6 */ /* 0x004ea40000000000 */
[----:B--2---:R-:W-:Y:S06]  /*3040*/  BAR.SYNC.DEFER_BLOCKING 0x1, 0x100 ;  /* 0x0044000000007b1d */ /* 0x004fec0000010000 */
[----:B------:R-:W-:Y:S05]  /*3050*/  @P2 BRA `(.L_x_52) ;  /* 0x0000000000182947 */ /* 0x000fea0003800000 */
[----:B------:R-:W-:Y:S02]  /*3060*/  UIADD3 UR4, UP0, UR54, 0x4f0, URZ ;  /* 0x000004f036047890 */ /* 0x000fe4000ff1e03f */
[----:B------:R-:W-:Y:S02]  /*3070*/  UIADD3 UR44, UR52, 0x200, URZ ;  /* 0x00000200342c7890 */ /* 0x000fe4000fffe03f */
[----:B------:R-:W-:-:S09]  /*3080*/  UIADD3.X UR5, URZ, UR55, URZ, UP0, !UPT ;  /* 0x000000373f057290 */ /* 0x000fd200087fe43f */
[----:B------:R2:W-:Y:S01]  /*3090*/  UTMASTG.3D [UR44], [UR4] ;  /* 0x0000002c040073b5 */ /* 0x0005e20008010000 */
[----:B------:R0:W-:Y:S01]  /*30a0*/  UTMACMDFLUSH ;  /* 0x00000000000079b7 */ /* 0x0001e20000000000 */
[----:B--2---:R-:W-:-:S04]  /*30b0*/  DEPBAR.LE SB0, 0x1 ;  /* 0x000080400000791a */ /* 0x004fc80000000000 */
.L_x_52:
[----:B------:R-:W-:Y:S05]  /*30c0*/  BSYNC B0 ;  /* 0x0000000000007941 */ /* 0x000fea0003800000 */
.L_x_51:
[----:B------:R-:W-:Y:S01]  /*30d0*/  BAR.SYNC.DEFER_BLOCKING 0x1, 0x100 ;  /* 0x0044000000007b1d */ /* 0x000fe20000010000 */
[----:B------:R-:W-:-:S13]  /*30e0*/  ISETP.NE.AND P5, PT, RZ, UR43, PT ;  /* 0x0000002bff007c0c */ /* 0x000fda000bfa5270 */
[----:B------:R-:W-:Y:S05]  /*30f0*/  @!P5 BRA `(.L_x_53) ;  /* 0x000000000034d947 */ /* 0x000fea0003800000 */
[----:B------:R-:W-:Y:S04]  /*3100*/  BSSY B0, `(.L_x_54) ;  /* 0x0000009000007945 */ /* 0x000fe80003800000 */
[----:B------:R-:W-:Y:S05]  /*3110*/  @P0 BRA `(.L_x_55) ;  /* 0x00000000001c0947 */ /* 0x000fea0003800000 */
[----:B------:R-:W-:-:S13]  /*3120*/  ISETP.NE.AND P5, PT, R97, 0x3, PT ;  /* 0x000000036100780c */ /* 0x000fda0003fa5270 */
[----:B------:R-:W-:Y:S05]  /*3130*/  @!P5 BRA `(.L_x_56) ;  /* 0x000000000004d947 */ /* 0x000fea0003800000 */
[----:B------:R-:W-:Y:S01]  /*3140*/  BPT.TRAP 0x1 ;  /* 0x000000040000795c */ /* 0x000fe20000300000 */
.L_x_56:
[----:B------:R-:W-:-:S04]  /*3150*/  ULEA UR4, UR42, UR52, 0x3 ;  /* 0x000000342a047291 */ /* 0x000fc8000f8e183f */
[----:B------:R-:W-:-:S04]  /*3160*/  UIADD3 UR4, UR4, 0x60, URZ ;  /* 0x0000006004047890 */ /* 0x000fc8000fffe03f */
[----:B------:R-:W-:-:S09]  /*3170*/  UPRMT UR4, UR51, 0x654, UR4 ;  /* 0x0000065433047896 */ /* 0x000fd20008000004 */
[----:B------:R-:W-:Y:S03]  /*3180*/  SYNCS.ARRIVE.TRANS64.RED.A1T0 RZ, [UR4], RZ ;  /* 0x000000ffffff79a7 */ /* 0x000fe60008100404 */
.L_x_55:
[----:B------:R-:W-:Y:S05]  /*3190*/  BSYNC B0 ;  /* 0x0000000000007941 */ /* 0x000fea0003800000 */
.L_x_54:
[----:B------:R-:W-:-:S04]  /*31a0*/  UIADD3 UR42, UR42, 0x1, URZ ;  /* 0x000000012a2a7890 */ /* 0x000fc8000fffe03f */
[----:B------:R-:W-:-:S04]  /*31b0*/  UISETP.NE.AND UP0, UPT, UR42, 0x4, UPT ;  /* 0x000000042a00788c */ /* 0x000fc8000bf05270 */
[----:B------:R-:W-:-:S12]  /*31c0*/  USEL UR42, UR42, URZ, UP0 ;  /* 0x0000003f2a2a7287 */ /* 0x000fd80008000000 */
.L_x_53:
[----:B------:R-:W-:Y:S04]  /*31d0*/  BSSY B0, `(.L_x_57) ;  /* 0x0000014000007945 */ /* 0x000fe80003800000 */
[----:B------:R-:W-:Y:S05]  /*31e0*/  @P0 BRA `(.L_x_58) ;  /* 0x0000000000480947 */ /* 0x000fea0003800000 */
[----:B------:R-:W-:-:S13]  /*31f0*/  ISETP.NE.AND P5, PT, R97, 0x3, PT ;  /* 0x000000036100780c */ /* 0x000fda0003fa5270 */
[----:B------:R-:W-:Y:S05]  /*3200*/  @!P5 BRA `(.L_x_59) ;  /* 0x000000000004d947 */ /* 0x000fea0003800000 */
[----:B------:R-:W-:Y:S01]  /*3210*/  BPT.TRAP 0x1 ;  /* 0x000000040000795c */ /* 0x000fe20000300000 */
.L_x_59:
[----:B------:R-:W-:Y:S01]  /*3220*/  PLOP3.LUT P5, PT, PT, PT, PT, 0x8, 0x0 ;  /* 0x000000000000781c */ /* 0x000fe20003fae170 */
[C---:B-1----:R-:W-:Y:S01]  /*3230*/  @!P4 IMAD R13, R0.reuse, 0x2000, R57 ;  /* 0x00002000000dc824 */ /* 0x042fe200078e0239 */
[----:B------:R-:W-:Y:S01]  /*3240*/  @!P4 PLOP3.LUT P5, PT, P3, PT, PT, 0x80, 0x0 ;  /* 0x000000000000c81c */ /* 0x000fe20001faf070 */
[----:B------:R-:W-:Y:S01]  /*3250*/  BSSY B1, `(.L_x_60) ;  /* 0x0000007000017945 */ /* 0x000fe20003800000 */
[----:B------:R-:W-:Y:S02]  /*3260*/  LEA R15, R0, UR52, 0x3 ;  /* 0x00000034000f7c11 */ /* 0x000fe4000f8e18ff */
[----:B------:R-:W-:Y:S02]  /*3270*/  SHF.L.U32 R20, R89, 0x1f, RZ ;  /* 0x0000001f59147819 */ /* 0x000fe400000006ff */
[----:B------:R-:W-:-:S07]  /*3280*/  @!P4 IADD3 R14, R13, 0x20, RZ ;  /* 0x000000200d0ec810 */ /* 0x000fce0007ffe0ff */
[----:B------:R-:W-:Y:S01]  /*3290*/  @P5 VIADD R14, R13, 0xffffffe0 ;  /* 0xffffffe00d0e5836 */ /* 0x000fe20000000000 */
[----:B------:R-:W1:Y:S02]  /*32a0*/  SYNCS.PHASECHK.TRANS64.TRYWAIT P5, [R15+URZ+0x40], R20 ;  /* 0x000040140f0075a7 */ /* 0x000e6400080a017f */
[----:B-1----:R-:W-:Y:S05]  /*32b0*/  @!P5 BRA `(.L_x_61) ;  /* 0x0000004400f8d947 */ /* 0x002fea0003800000 */
.L_x_165:
[----:B------:R-:W-:Y:S05]  /*32c0*/  BSYNC B1 ;  /* 0x0000000000017941 */ /* 0x000fea0003800000 */
.L_x_60:
[----:B------:R-:W-:Y:S05]  /*32d0*/  @!P4 WARPSYNC.ALL ;  /* 0x000000000000c948 */ /* 0x000fea0003800000 */
[----:B------:R2:W3:Y:S01]  /*32e0*/  @!P4 LDSM.16.M88.4 R4, [R13] ;  /* 0x000000000d04c83b */ /* 0x0004e20000000200 */
[----:B------:R-:W-:-:S03]  /*32f0*/  VIADD R0, R0, 0x1 ;  /* 0x0000000100007836 */ /* 0x000fc60000000000 */
[----:B------:R2:W4:Y:S04]  /*3300*/  @!P4 LDSM.16.M88.4 R8, [R14] ;  /* 0x000000000e08c83b */ /* 0x0005280000000200 */
.L_x_58:
[----:B------:R-:W-:Y:S05]  /*3310*/  BSYNC B0 ;  /* 0x0000000000007941 */ /* 0x000fea0003800000 */
.L_x_57:
[C---:B-12---:R-:W-:Y:S01]  /*3320*/  FMUL R13, R91.reuse, R24 ;  /* 0x000000185b0d7220 */ /* 0x046fe20000400000 */
[--C-:B---3--:R-:W-:Y:S02]  /*3330*/  HADD2.F32 R14, -RZ, R4.reuse.H0_H0 ;  /* 0x20000004ff0e7230 */ /* 0x108fe40000004100 */
[C---:B------:R-:W-:Y:S01]  /*3340*/  FMUL R15, R91.reuse, R26 ;  /* 0x0000001a5b0f7220 */ /* 0x040fe20000400000 */
[----:B------:R-:W-:Y:S02]  /*3350*/  HADD2.F32 R20, -RZ, R4.H1_H1 ;  /* 0x30000004ff147230 */ /* 0x000fe40000004100 */
[C---:B------:R-:W-:Y:S01]  /*3360*/  FMUL R25, R91.reuse, R25 ;  /* 0x000000195b197220 */ /* 0x040fe20000400000 */
[--C-:B------:R-:W-:Y:S02]  /*3370*/  HADD2.F32 R24, -RZ, R5.reuse.H0_H0 ;  /* 0x20000005ff187230 */ /* 0x100fe40000004100 */
[----:B------:R-:W-:Y:S01]  /*3380*/  FMUL R27, R91, R27 ;  /* 0x0000001b5b1b7220 */ /* 0x000fe20000400000 */
[----:B------:R-:W-:-:S02]  /*3390*/  HADD2.F32 R26, -RZ, R5.H1_H1 ;  /* 0x30000005ff1a7230 */ /* 0x000fc40000004100 */
[C---:B------:R-:W-:Y:S01]  /*33a0*/  FFMA R13, R90.reuse, R14, R13 ;  /* 0x0000000e5a0d7223 */ /* 0x040fe2000000000d */
[C---:B------:R-:W-:Y:S01]  /*33b0*/  FFMA R14, R90.reuse, R20, R25 ;  /* 0x000000145a0e7223 */ /* 0x040fe20000000019 */
[C---:B------:R-:W-:Y:S01]  /*33c0*/  FFMA R15, R90.reuse, R24, R15 ;  /* 0x000000185a0f7223 */ /* 0x040fe2000000000f */
[C---:B------:R-:W-:Y:S01]  /*33d0*/  FMUL R21, R91.reuse, R28 ;  /* 0x0000001c5b157220 */ /* 0x040fe20000400000 */
[----:B------:R-:W-:Y:S01]  /*33e0*/  FFMA R20, R90, R26, R27 ;  /* 0x0000001a5a147223 */ /* 0x000fe2000000001b */
[--C-:B------:R-:W-:Y:S02]  /*33f0*/  HADD2.F32 R24, -RZ, R6.reuse.H0_H0 ;  /* 0x20000006ff187230 */ /* 0x100fe40000004100 */
[C---:B------:R-:W-:Y:S01]  /*3400*/  FMUL R23, R91.reuse, R30 ;  /* 0x0000001e5b177220 */ /* 0x040fe20000400000 */
[----:B------:R-:W-:Y:S02]  /*3410*/  HADD2.F32 R26, -RZ, R6.H1_H1 ;  /* 0x30000006ff1a7230 */ /* 0x000fe40000004100 */
[----:B------:R-:W-:Y:S01]  /*3420*/  FMUL R29, R91, R29 ;  /* 0x0000001d5b1d7220 */ /* 0x000fe20000400000 */
[----:B------:R-:W-:-:S02]  /*3430*/  HADD2.F32 R28, -RZ, R7.H0_H0 ;  /* 0x20000007ff1c7230 */ /* 0x000fc40000004100 */
[C---:B------:R-:W-:Y:S01]  /*3440*/  FMUL R31, R91.reuse, R31 ;  /* 0x0000001f5b1f7220 */ /* 0x040fe20000400000 */
[----:B------:R-:W-:Y:S02]  /*3450*/  HADD2.F32 R30, -RZ, R7.H1_H1 ;  /* 0x30000007ff1e7230 */ /* 0x000fe40000004100 */
[C---:B------:R-:W-:Y:S01]  /*3460*/  FFMA R21, R90.reuse, R24, R21 ;  /* 0x000000185a157223 */ /* 0x040fe20000000015 */
[C---:B------:R-:W-:Y:S01]  /*3470*/  FFMA R24, R90.reuse, R26, R29 ;  /* 0x0000001a5a187223 */ /* 0x040fe2000000001d */
[C---:B------:R-:W-:Y:S01]  /*3480*/  FFMA R23, R90.reuse, R28, R23 ;  /* 0x0000001c5a177223 */ /* 0x040fe20000000017 */
[C---:B------:R-:W-:Y:S01]  /*3490*/  FMUL R25, R91.reuse, R32 ;  /* 0x000000205b197220 */ /* 0x040fe20000400000 */
[----:B------:R-:W-:Y:S01]  /*34a0*/  FFMA R26, R90, R30, R31 ;  /* 0x0000001e5a1a7223 */ /* 0x000fe2000000001f */
[--C-:B----4-:R-:W-:Y:S02]  /*34b0*/  HADD2.F32 R28, -RZ, R8.reuse.H0_H0 ;  /* 0x20000008ff1c7230 */ /* 0x110fe40000004100 */
[----:B------:R-:W-:Y:S01]  /*34c0*/  FMUL R27, R91, R34 ;  /* 0x000000225b1b7220 */ /* 0x000fe20000400000 */
[----:B------:R-:W-:-:S02]  /*34d0*/  HADD2.F32 R30, -RZ, R8.H1_H1 ;  /* 0x30000008ff1e7230 */ /* 0x000fc40000004100 */
[C---:B------:R-:W-:Y:S01]  /*34e0*/  FMUL R33, R91.reuse, R33 ;  /* 0x000000215b217220 */ /* 0x040fe20000400000 */
[--C-:B------:R-:W-:Y:S02]  /*34f0*/  HADD2.F32 R32, -RZ, R9.reuse.H0_H0 ;  /* 0x20000009ff207230 */ /* 0x100fe40000004100 */
[C---:B------:R-:W-:Y:S01]  /*3500*/  FMUL R35, R91.reuse, R35 ;  /* 0x000000235b237220 */ /* 0x040fe20000400000 */
[----:B------:R-:W-:Y:S02]  /*3510*/  HADD2.F32 R34, -RZ, R9.H1_H1 ;  /* 0x30000009ff227230 */ /* 0x000fe40000004100 */
[C---:B------:R-:W-:Y:S01]  /*3520*/  FFMA R25, R90.reuse, R28, R25 ;  /* 0x0000001c5a197223 */ /* 0x040fe20000000019 */
[C---:B------:R-:W-:Y:S01]  /*3530*/  FFMA R28, R90.reuse, R30, R33 ;  /* 0x0000001e5a1c7223 */ /* 0x040fe20000000021 */
[C---:B------:R-:W-:Y:S01]  /*3540*/  FFMA R27, R90.reuse, R32, R27 ;  /* 0x000000205a1b7223 */ /* 0x040fe2000000001b */
[--C-:B------:R-:W-:Y:S02]  /*3550*/  HADD2.F32 R32, -RZ, R10.reuse.H0_H0 ;  /* 0x2000000aff207230 */ /* 0x100fe40000004100 */
[----:B------:R-:W-:Y:S01]  /*3560*/  FFMA R30, R90, R34, R35 ;  /* 0x000000225a1e7223 */ /* 0x000fe20000000023 */
[C---:B------:R-:W-:Y:S01]  /*3570*/  FMUL R29, R91.reuse, R36 ;  /* 0x000000245b1d7220 */ /* 0x040fe20000400000 */
[----:B------:R-:W-:Y:S01]  /*3580*/  FMUL R31, R91, R38 ;  /* 0x000000265b1f7220 */ /* 0x000fe20000400000 */
[----:B------:R-:W-:-:S02]  /*3590*/  HADD2.F32 R34, -RZ, R10.H1_H1 ;  /* 0x3000000aff227230 */ /* 0x000fc40000004100 */
[C---:B------:R-:W-:Y:S01]  /*35a0*/  FMUL R37, R91.reuse, R37 ;  /* 0x000000255b257220 */ /* 0x040fe20000400000 */
[--C-:B------:R-:W-:Y:S02]  /*35b0*/  HADD2.F32 R36, -RZ, R11.reuse.H0_H0 ;  /* 0x2000000bff247230 */ /* 0x100fe40000004100 */
[----:B------:R-:W-:Y:S01]  /*35c0*/  FMUL R39, R91, R39 ;  /* 0x000000275b277220 */ /* 0x000fe20000400000 */
[----:B------:R-:W-:Y:S02]  /*35d0*/  HADD2.F32 R38, -RZ, R11.H1_H1 ;  /* 0x3000000bff267230 */ /* 0x000fe40000004100 */
[C---:B------:R-:W-:Y:S01]  /*35e0*/  FFMA R29, R90.reuse, R32, R29 ;  /* 0x000000205a1d7223 */ /* 0x040fe2000000001d */
[C---:B------:R-:W-:Y:S01]  /*35f0*/  FFMA R32, R90.reuse, R34, R37 ;  /* 0x000000225a207223 */ /* 0x040fe20000000025 */
[----:B------:R-:W-:Y:S01]  /*3600*/  FFMA R31, R90, R36, R31 ;  /* 0x000000245a1f7223 */ /* 0x000fe2000000001f */
[----:B------:R-:W-:Y:S01]  /*3610*/  F2FP.RELU.F16.F32.PACK_AB R36, R14, R13 ;  /* 0x0000000d0e24723e */ /* 0x000fe200000008ff */
[----:B------:R-:W-:Y:S01]  /*3620*/  FFMA R34, R90, R38, R39 ;  /* 0x000000265a227223 */ /* 0x000fe20000000027 */
[----:B------:R-:W-:Y:S01]  /*3630*/  F2FP.RELU.F16.F32.PACK_AB R38, R24, R21 ;  /* 0x000000151826723e */ /* 0x000fe200000008ff */
[----:B------:R-:W-:Y:S05]  /*3640*/  WARPSYNC.ALL ;  /* 0x0000000000007948 */ /* 0x000fea0003800000 */
[----:B------:R-:W-:Y:S01]  /*3650*/  F2FP.RELU.F16.F32.PACK_AB R24, R28, R25 ;  /* 0x000000191c18723e */ /* 0x000fe200000008ff */
[----:B------:R-:W-:Y:S01]  /*3660*/  BSSY B0, `(.L_x_62) ;  /* 0x000001a000007945 */ /* 0x000fe20003800000 */
[----:B------:R-:W-:-:S02]  /*3670*/  F2FP.RELU.F16.F32.PACK_AB R37, R20, R15 ;  /* 0x0000000f1425723e */ /* 0x000fc400000008ff */
[----:B------:R-:W-:Y:S02]  /*3680*/  F2FP.RELU.F16.F32.PACK_AB R39, R26, R23 ;  /* 0x000000171a27723e */ /* 0x000fe400000008ff */
[----:B------:R-:W-:Y:S02]  /*3690*/  F2FP.RELU.F16.F32.PACK_AB R25, R30, R27 ;  /* 0x0000001b1e19723e */ /* 0x000fe400000008ff */
[----:B------:R-:W-:Y:S01]  /*36a0*/  F2FP.RELU.F16.F32.PACK_AB R26, R32, R29 ;  /* 0x0000001d201a723e */ /* 0x000fe200000008ff */
[----:B------:R1:W-:Y:S01]  /*36b0*/  STSM.16.M88.4 [R3+0x2200], R36 ;  /* 0x0022002403007844 */ /* 0x0003e20000000200 */
[----:B------:R-:W-:Y:S02]  /*36c0*/  F2FP.RELU.F16.F32.PACK_AB R27, R34, R31 ;  /* 0x0000001f221b723e */ /* 0x000fe400000008ff */
[----:B------:R-:W-:-:S05]  /*36d0*/  IADD3 R13, R12, 0x2200, R3 ;  /* 0x000022000c0d7810 */ /* 0x000fca0007ffe003 */
        /* <DEDUP_REMOVED lines=11> */
[----:B------:R-:W-:Y:S02]  /*3790*/  UIADD3 UR4, UR52, 0x2200, URZ ;  /* 0x0000220034047890 */ /* 0x000fe4000fffe03f */
[----:B------:R-:W-:Y:S01]  /*37a0*/  UIADD3.X UR9, URZ, UR55, URZ, UP0, !UPT ;  /* 0x000000373f097290 */ /* 0x000fe200087fe43f */
[----:B------:R-:W-:Y:S01]  /*37b0*/  UMOV UR5, UR45 ;  /* 0x0000002d00057c82 */ /* 0x000fe20008000000 */
[----:B------:R-:W-:-:S07]  /*37c0*/  UMOV UR7, UR47 ;  /* 0x0000002f00077c82 */ /* 0x000fce0008000000 */
[----:B------:R2:W-:Y:S01]  /*37d0*/  UTMASTG.3D [UR4], [UR8] ;  /* 0x00000004080073b5 */ /* 0x0005e20008010000 */
[----:B------:R0:W-:Y:S01]  /*37e0*/  UTMACMDFLUSH ;  /* 0x00000000000079b7 */ /* 0x0001e20000000000 */
[----:B--2---:R-:W-:-:S04]  /*37f0*/  DEPBAR.LE SB0, 0x1 ;  /* 0x000080400000791a */ /* 0x004fc80000000000 */
.L_x_63:
[----:B------:R-:W-:Y:S05]  /*3800*/  BSYNC B0 ;  /* 0x0000000000007941 */ /* 0x000fea0003800000 */
.L_x_62:
[----:B------:R-:W-:Y:S06]  /*3810*/  BAR.SYNC.DEFER_BLOCKING 0x1, 0x100 ;  /* 0x0044000000007b1d */ /* 0x000fec0000010000 */
[----:B------:R-:W-:Y:S04]  /*3820*/  BSSY B0, `(.L_x_64) ;  /* 0x0000009000007945 */ /* 0x000fe80003800000 */
[----:B------:R-:W-:Y:S05]  /*3830*/  @P0 BRA `(.L_x_65) ;  /* 0x00000000001c0947 */ /* 0x000fea0003800000 */
[----:B------:R-:W-:-:S13]  /*3840*/  ISETP.NE.AND P5, PT, R97, 0x3, PT ;  /* 0x000000036100780c */ /* 0x000fda0003fa5270 */
[----:B------:R-:W-:Y:S05]  /*3850*/  @!P5 BRA `(.L_x_66) ;  /* 0x000000000004d947 */ /* 0x000fea0003800000 */
[----:B------:R-:W-:Y:S01]  /*3860*/  BPT.TRAP 0x1 ;  /* 0x000000040000795c */ /* 0x000fe20000300000 */
.L_x_66:
[----:B------:R-:W-:-:S04]  /*3870*/  ULEA UR4, UR42, UR52, 0x3 ;  /* 0x000000342a047291 */ /* 0x000fc8000f8e183f */
[----:B------:R-:W-:-:S04]  /*3880*/  UIADD3 UR4, UR4, 0x60, URZ ;  /* 0x0000006004047890 */ /* 0x000fc8000fffe03f */
[----:B------:R-:W-:-:S09]  /*3890*/  UPRMT UR4, UR51, 0x654, UR4 ;  /* 0x0000065433047896 */ /* 0x000fd20008000004 */
[----:B------:R-:W-:Y:S03]  /*38a0*/  SYNCS.ARRIVE.TRANS64.RED.A1T0 RZ, [UR4], RZ ;  /* 0x000000ffffff79a7 */ /* 0x000fe60008100404 */
.L_x_65:
[----:B------:R-:W-:Y:S05]  /*38b0*/  BSYNC B0 ;  /* 0x0000000000007941 */ /* 0x000fea0003800000 */
.L_x_64:
[----:B------:R-:W-:Y:S01]  /*38c0*/  UIADD3 UR42, UR42, 0x1, URZ ;  /* 0x000000012a2a7890 */ /* 0x000fe2000fffe03f */
[----:B------:R-:W-:Y:S01]  /*38d0*/  BSSY B0, `(.L_x_67) ;  /* 0x000001b000007945 */ /* 0x000fe20003800000 */
[----:B-1----:R-:W-:Y:S02]  /*38e0*/  IMAD.MOV.U32 R13, RZ, RZ, R89 ;  /* 0x000000ffff0d7224 */ /* 0x002fe400078e0059 */
[----:B------:R-:W-:-:S04]  /*38f0*/  UISETP.NE.AND UP0, UPT, UR42, 0x4, UPT ;  /* 0x000000042a00788c */ /* 0x000fc8000bf05270 */
[----:B------:R-:W-:Y:S01]  /*3900*/  USEL UR42, UR42, URZ, UP0 ;  /* 0x0000003f2a2a7287 */ /* 0x000fe20008000000 */
[----:B------:R-:W-:Y:S11]  /*3910*/  @P0 BRA `(.L_x_68) ;  /* 0x0000000000580947 */ /* 0x000ff60003800000 */
[----:B------:R-:W-:-:S13]  /*3920*/  ISETP.NE.AND P5, PT, R97, 0x3, PT ;  /* 0x000000036100780c */ /* 0x000fda0003fa5270 */
[----:B------:R-:W-:Y:S05]  /*3930*/  @!P5 BRA `(.L_x_69) ;  /* 0x000000000004d947 */ /* 0x000fea0003800000 */
[----:B------:R-:W-:Y:S01]  /*3940*/  BPT.TRAP 0x1 ;  /* 0x000000040000795c */ /* 0x000fe20000300000 */
.L_x_69:
[----:B------:R-:W-:Y:S01]  /*3950*/  PLOP3.LUT P5, PT, PT, PT, PT, 0x8, 0x0 ;  /* 0x000000000000781c */ /* 0x000fe20003fae170 */
[C---:B------:R-:W-:Y:S01]  /*3960*/  @!P4 IMAD R20, R0.reuse, 0x2000, R57 ;  /* 0x000020000014c824 */ /* 0x040fe200078e0239 */
[----:B------:R-:W-:Y:S01]  /*3970*/  @!P4 PLOP3.LUT P5, PT, P3, PT, PT, 0x80, 0x0 ;  /* 0x000000000000c81c */ /* 0x000fe20001faf070 */
[----:B------:R-:W-:Y:S01]  /*3980*/  BSSY B1, `(.L_x_70) ;  /* 0x0000007000017945 */ /* 0x000fe20003800000 */
[----:B------:R-:W-:Y:S01]  /*3990*/  LEA R14, R0, UR52, 0x3 ;  /* 0x00000034000e7c11 */ /* 0x000fe2000f8e18ff */
[----:B------:R-:W-:Y:S01]  /*39a0*/  @!P4 VIADD R13, R20, 0x20 ;  /* 0x00000020140dc836 */ /* 0x000fe20000000000 */
[----:B------:R-:W-:-:S09]  /*39b0*/  SHF.L.U32 R15, R89, 0x1f, RZ ;  /* 0x0000001f590f7819 */ /* 0x000fd200000006ff */
[----:B------:R-:W-:Y:S01]  /*39c0*/  @P5 VIADD R13, R20, 0xffffffe0 ;  /* 0xffffffe0140d5836 */ /* 0x000fe20000000000 */
[----:B------:R-:W1:Y:S02]  /*39d0*/  SYNCS.PHASECHK.TRANS64.TRYWAIT P5, [R14+URZ+0x40], R15 ;  /* 0x0000400f0e0075a7 */ /* 0x000e6400080a017f */
[----:B-1----:R-:W-:Y:S05]  /*39e0*/  @!P5 BRA `(.L_x_71) ;  /* 0x000000400040d947 */ /* 0x002fea0003800000 */
.L_x_166:
[----:B------:R-:W-:Y:S05]  /*39f0*/  BSYNC B1 ;  /* 0x0000000000017941 */ /* 0x000fea0003800000 */
.L_x_70:
[----:B------:R-:W-:Y:S05]  /*3a00*/  @!P4 WARPSYNC.ALL ;  /* 0x000000000000c948 */ /* 0x000fea0003800000 */
[----:B------:R-:W2:Y:S01]  /*3a10*/  @!P4 LDSM.16.M88.4 R4, [R20] ;  /* 0x000000001404c83b */ /* 0x000ea20000000200 */
[----:B------:R-:W-:-:S03]  /*3a20*/  VIADD R0, R0, 0x1 ;  /* 0x0000000100007836 */ /* 0x000fc60000000000 */
[----:B------:R3:W4:Y:S02]  /*3a30*/  @!P4 LDSM.16.M88.4 R8, [R13] ;  /* 0x000000000d08c83b */ /* 0x0007240000000200 */
[----:B------:R-:W-:-:S04]  /*3a40*/  ISETP.NE.AND P5, PT, R0, 0x4, PT ;  /* 0x000000040000780c */ /* 0x000fc80003fa5270 */
[----:B-1----:R-:W-:Y:S02]  /*3a50*/  SEL R14, RZ, 0x1, P5 ;  /* 0x00000001ff0e7807 */ /* 0x002fe40002800000 */
[----:B------:R-:W-:Y:S02]  /*3a60*/  SEL R0, R0, RZ, P5 ;  /* 0x000000ff00007207 */ /* 0x000fe40002800000 */
[----:B---3--:R-:W-:-:S07]  /*3a70*/  LOP3.LUT R13, R89, R14, RZ, 0x3c, !PT ;  /* 0x0000000e590d7212 */ /* 0x008fce00078e3cff */
.L_x_68:
[----:B------:R-:W-:Y:S05]  /*3a80*/  BSYNC B0 ;  /* 0x0000000000007941 */ /* 0x000fea0003800000 */
.L_x_67:
[--C-:B--2---:R-:W-:Y:S02]  /*3a90*/  HADD2.F32 R20, -RZ, R5.reuse.H0_H0 ;  /* 0x20000005ff147230 */ /* 0x104fe40000004100 */
[C---:B------:R-:W-:Y:S01]  /*3aa0*/  FMUL R21, R91.reuse, R74 ;  /* 0x0000004a5b157220 */ /* 0x040fe20000400000 */
[----:B------:R-:W-:Y:S02]  /*3ab0*/  HADD2.F32 R24, -RZ, R5.H1_H1 ;  /* 0x30000005ff187230 */ /* 0x000fe40000004100 */
[C---:B------:R-:W-:Y:S01]  /*3ac0*/  FMUL R75, R91.reuse, R75 ;  /* 0x0000004b5b4b7220 */ /* 0x040fe20000400000 */
[--C-:B------:R-:W-:Y:S02]  /*3ad0*/  HADD2.F32 R26, -RZ, R6.reuse.H0_H0 ;  /* 0x20000006ff1a7230 */ /* 0x100fe40000004100 */
[C---:B------:R-:W-:Y:S01]  /*3ae0*/  FMUL R23, R91.reuse, R76 ;  /* 0x0000004c5b177220 */ /* 0x040fe20000400000 */
[----:B------:R-:W-:Y:S02]  /*3af0*/  HADD2.F32 R28, -RZ, R6.H1_H1 ;  /* 0x30000006ff1c7230 */ /* 0x000fe40000004100 */
[----:B------:R-:W-:Y:S01]  /*3b00*/  FMUL R77, R91, R77 ;  /* 0x0000004d5b4d7220 */ /* 0x000fe20000400000 */
[C---:B------:R-:W-:Y:S01]  /*3b10*/  FFMA R21, R90.reuse, R20, R21 ;  /* 0x000000145a157223 */ /* 0x040fe20000000015 */
[C---:B------:R-:W-:Y:S01]  /*3b20*/  FFMA R20, R90.reuse, R24, R75 ;  /* 0x000000185a147223 */ /* 0x040fe2000000004b */
[C---:B------:R-:W-:Y:S01]  /*3b30*/  FFMA R23, R90.reuse, R26, R23 ;  /* 0x0000001a5a177223 */ /* 0x040fe20000000017 */
[----:B------:R-:W-:Y:S01]  /*3b40*/  FFMA R24, R90, R28, R77 ;  /* 0x0000001c5a187223 */ /* 0x000fe2000000004d */
[----:B------:R-:W-:-:S02]  /*3b50*/  HADD2.F32 R26, -RZ, R7.H0_H0 ;  /* 0x20000007ff1a7230 */ /* 0x000fc40000004100 */
[C---:B------:R-:W-:Y:S01]  /*3b60*/  FMUL R25, R91.reuse, R78 ;  /* 0x0000004e5b197220 */ /* 0x040fe20000400000 */
[----:B------:R-:W-:Y:S02]  /*3b70*/  HADD2.F32 R28, -RZ, R7.H1_H1 ;  /* 0x30000007ff1c7230 */ /* 0x000fe40000004100 */
[C---:B------:R-:W-:Y:S01]  /*3b80*/  FMUL R79, R91.reuse, R79 ;  /* 0x0000004f5b4f7220 */ /* 0x040fe20000400000 */
[--C-:B----4-:R-:W-:Y:S02]  /*3b90*/  HADD2.F32 R30, -RZ, R8.reuse.H0_H0 ;  /* 0x20000008ff1e7230 */ /* 0x110fe40000004100 */
[C---:B------:R-:W-:Y:S01]  /*3ba0*/  FMUL R27, R91.reuse, R80 ;  /* 0x000000505b1b7220 */ /* 0x040fe20000400000 */
[----:B------:R-:W-:Y:S02]  /*3bb0*/  HADD2.F32 R32, -RZ, R8.H1_H1 ;  /* 0x30000008ff207230 */ /* 0x000fe40000004100 */
[----:B------:R-:W-:Y:S01]  /*3bc0*/  FMUL R81, R91, R81 ;  /* 0x000000515b517220 */ /* 0x000fe20000400000 */
[----:B------:R-:W-:-:S02]  /*3bd0*/  HADD2.F32 R14, -RZ, R4.H0_H0 ;  /* 0x20000004ff0e7230 */ /* 0x000fc40000004100 */
[C---:B------:R-:W-:Y:S01]  /*3be0*/  FMUL R15, R91.reuse, R72 ;  /* 0x000000485b0f7220 */ /* 0x040fe20000400000 */
[--C-:B------:R-:W-:Y:S02]  /*3bf0*/  HADD2.F32 R34, -RZ, R9.reuse.H0_H0 ;  /* 0x20000009ff227230 */ /* 0x100fe40000004100 */
[----:B------:R-:W-:Y:S01]  /*3c00*/  FMUL R29, R91, R82 ;  /* 0x000000525b1d7220 */ /* 0x000fe20000400000 */
[C---:B------:R-:W-:Y:S01]  /*3c10*/  FFMA R25, R90.reuse, R26, R25 ;  /* 0x0000001a5a197223 */ /* 0x040fe20000000019 */
[C---:B------:R-:W-:Y:S01]  /*3c20*/  FFMA R26, R90.reuse, R28, R79 ;  /* 0x0000001c5a1a7223 */ /* 0x040fe2000000004f */
[C---:B------:R-:W-:Y:S01]  /*3c30*/  FFMA R27, R90.reuse, R30, R27 ;  /* 0x0000001e5a1b7223 */ /* 0x040fe2000000001b */
[C---:B------:R-:W-:Y:S01]  /*3c40*/  FFMA R28, R90.reuse, R32, R81 ;  /* 0x000000205a1c7223 */ /* 0x040fe20000000051 */
[C---:B------:R-:W-:Y:S01]  /*3c50*/  FFMA R15, R90.reuse, R14, R15 ;  /* 0x0000000e5a0f7223 */ /* 0x040fe2000000000f */
[----:B------:R-:W-:Y:S01]  /*3c60*/  FFMA R29, R90, R34, R29 ;  /* 0x000000225a1d7223 */ /* 0x000fe2000000001d */
[----:B------:R-:W-:-:S02]  /*3c70*/  HADD2.F32 R30, -RZ, R9.H1_H1 ;  /* 0x30000009ff1e7230 */ /* 0x000fc40000004100 */
[C---:B------:R-:W-:Y:S01]  /*3c80*/  FMUL R83, R91.reuse, R83 ;  /* 0x000000535b537220 */ /* 0x040fe20000400000 */
[----:B------:R-:W-:Y:S02]  /*3c90*/  HADD2.F32 R32, -RZ, R10.H0_H0 ;  /* 0x2000000aff207230 */ /* 0x000fe40000004100 */
[C---:B------:R-:W-:Y:S01]  /*3ca0*/  FMUL R31, R91.reuse, R84 ;  /* 0x000000545b1f7220 */ /* 0x040fe20000400000 */
[----:B------:R-:W-:Y:S02]  /*3cb0*/  HADD2.F32 R14, -RZ, R4.H1_H1 ;  /* 0x30000004ff0e7230 */ /* 0x000fe40000004100 */
[C---:B------:R-:W-:Y:S01]  /*3cc0*/  FMUL R73, R91.reuse, R73 ;  /* 0x000000495b497220 */ /* 0x040fe20000400000 */
[----:B------:R-:W-:Y:S02]  /*3cd0*/  HADD2.F32 R34, -RZ, R10.H1_H1 ;  /* 0x3000000aff227230 */ /* 0x000fe40000004100 */
[----:B------:R-:W-:Y:S01]  /*3ce0*/  FMUL R85, R91, R85 ;  /* 0x000000555b557220 */ /* 0x000fe20000400000 */
[----:B------:R-:W-:-:S02]  /*3cf0*/  HADD2.F32 R36, -RZ, R11.H0_H0 ;  /* 0x2000000bff247230 */ /* 0x000fc40000004100 */
[C---:B------:R-:W-:Y:S01]  /*3d00*/  FMUL R33, R91.reuse, R86 ;  /* 0x000000565b217220 */ /* 0x040fe20000400000 */
[----:B------:R-:W-:Y:S02]  /*3d10*/  HADD2.F32 R38, -RZ, R11.H1_H1 ;  /* 0x3000000bff267230 */ /* 0x000fe40000004100 */
[----:B------:R-:W-:Y:S01]  /*3d20*/  FMUL R87, R91, R87 ;  /* 0x000000575b577220 */ /* 0x000fe20000400000 */
[C---:B------:R-:W-:Y:S01]  /*3d30*/  FFMA R30, R90.reuse, R30, R83 ;  /* 0x0000001e5a1e7223 */ /* 0x040fe20000000053 */
[C---:B------:R-:W-:Y:S01]  /*3d40*/  FFMA R31, R90.reuse, R32, R31 ;  /* 0x000000205a1f7223 */ /* 0x040fe2000000001f */
[C---:B------:R-:W-:Y:S01]  /*3d50*/  FFMA R14, R90.reuse, R14, R73 ;  /* 0x0000000e5a0e7223 */ /* 0x040fe20000000049 */
[C---:B------:R-:W-:Y:S01]  /*3d60*/  FFMA R32, R90.reuse, R34, R85 ;  /* 0x000000225a207223 */ /* 0x040fe20000000055 */
[C---:B------:R-:W-:Y:S01]  /*3d70*/  FFMA R33, R90.reuse, R36, R33 ;  /* 0x000000245a217223 */ /* 0x040fe20000000021 */
        /* <DEDUP_REMOVED lines=31> */
.L_x_73:
[----:B------:R-:W-:Y:S05]  /*3f70*/  BSYNC B0 ;  /* 0x0000000000007941 */ /* 0x000fea0003800000 */
.L_x_72:
[----:B------:R-:W-:Y:S06]  /*3f80*/  BAR.SYNC.DEFER_BLOCKING 0x1, 0x100 ;  /* 0x0044000000007b1d */ /* 0x000fec0000010000 */
[----:B------:R-:W-:Y:S04]  /*3f90*/  BSSY B0, `(.L_x_74) ;  /* 0x0000009000007945 */ /* 0x000fe80003800000 */
[----:B------:R-:W-:Y:S05]  /*3fa0*/  @P0 BRA `(.L_x_75) ;  /* 0x00000000001c0947 */ /* 0x000fea0003800000 */
[----:B------:R-:W-:-:S13]  /*3fb0*/  ISETP.NE.AND P5, PT, R97, 0x3, PT ;  /* 0x000000036100780c */ /* 0x000fda0003fa5270 */
[----:B------:R-:W-:Y:S05]  /*3fc0*/  @!P5 BRA `(.L_x_76) ;  /* 0x000000000004d947 */ /* 0x000fea0003800000 */
[----:B------:R-:W-:Y:S01]  /*3fd0*/  BPT.TRAP 0x1 ;  /* 0x000000040000795c */ /* 0x000fe20000300000 */
.L_x_76:
[----:B------:R-:W-:-:S04]  /*3fe0*/  ULEA UR4, UR42, UR52, 0x3 ;  /* 0x000000342a047291 */ /* 0x000fc8000f8e183f */
[----:B------:R-:W-:-:S04]  /*3ff0*/  UIADD3 UR4, UR4, 0x60, URZ ;  /* 0x0000006004047890 */ /* 0x000fc8000fffe03f */
[----:B------:R-:W-:-:S09]  /*4000*/  UPRMT UR4, UR51, 0x654, UR4 ;  /* 0x0000065433047896 */ /* 0x000fd20008000004 */
[----:B------:R-:W-:Y:S03]  /*4010*/  SYNCS.ARRIVE.TRANS64.RED.A1T0 RZ, [UR4], RZ ;  /* 0x000000ffffff79a7 */ /* 0x000fe60008100404 */
.L_x_75:
[----:B------:R-:W-:Y:S05]  /*4020*/  BSYNC B0 ;  /* 0x0000000000007941 */ /* 0x000fea0003800000 */
.L_x_74:
[----:B------:R-:W-:Y:S01]  /*4030*/  UIADD3 UR4, UR42, 0x1, URZ ;  /* 0x000000012a047890 */ /* 0x000fe2000fffe03f */
[----:B------:R-:W-:Y:S03]  /*4040*/  BSSY B0, `(.L_x_77) ;  /* 0x0000015000007945 */ /* 0x000fe60003800000 */
[----:B------:R-:W-:-:S04]  /*4050*/  UISETP.NE.AND UP0, UPT, UR4, 0x4, UPT ;  /* 0x000000040400788c */ /* 0x000fc8000bf05270 */
[----:B------:R-:W-:Y:S01]  /*4060*/  USEL UR42, UR4, URZ, UP0 ;  /* 0x0000003f042a7287 */ /* 0x000fe20008000000 */
[----:B------:R-:W-:Y:S11]  /*4070*/  @P0 BRA `(.L_x_78) ;  /* 0x0000000000440947 */ /* 0x000ff60003800000 */
[----:B------:R-:W-:-:S13]  /*4080*/  ISETP.NE.AND P5, PT, R97, 0x3, PT ;  /* 0x000000036100780c */ /* 0x000fda0003fa5270 */
[----:B------:R-:W-:Y:S05]  /*4090*/  @!P5 BRA `(.L_x_79) ;  /* 0x000000000004d947 */ /* 0x000fea0003800000 */
[----:B------:R-:W-:Y:S01]  /*40a0*/  BPT.TRAP 0x1 ;  /* 0x000000040000795c */ /* 0x000fe20000300000 */
.L_x_79:
[----:B-1----:R-:W-:Y:S01]  /*40b0*/  SHF.L.U32 R14, R13, 0x1f, RZ ;  /* 0x0000001f0d0e7819 */ /* 0x002fe200000006ff */
[----:B------:R-:W-:Y:S01]  /*40c0*/  BSSY B1, `(.L_x_80) ;  /* 0x0000009000017945 */ /* 0x000fe20003800000 */
[C---:B------:R-:W-:Y:S02]  /*40d0*/  LEA R15, R0.reuse, UR52, 0x3 ;  /* 0x00000034000f7c11 */ /* 0x040fe4000f8e18ff */
[----:B------:R-:W-:Y:S02]  /*40e0*/  PLOP3.LUT P5, PT, PT, PT, PT, 0x8, 0x0 ;  /* 0x000000000000781c */ /* 0x000fe40003fae170 */
[----:B------:R-:W-:Y:S01]  /*40f0*/  @!P4 PLOP3.LUT P5, PT, P3, PT, PT, 0x80, 0x0 ;  /* 0x000000000000c81c */ /* 0x000fe20001faf070 */
[----:B------:R-:W1:Y:S01]  /*4100*/  SYNCS.PHASECHK.TRANS64.TRYWAIT P3, [R15+URZ+0x40], R14 ;  /* 0x0000400e0f0075a7 */ /* 0x000e62000806017f */
[----:B------:R-:W-:-:S05]  /*4110*/  @!P4 LEA R0, R0, R57, 0xd ;  /* 0x000000390000c211 */ /* 0x000fca00078e68ff */
[----:B------:R-:W-:-:S06]  /*4120*/  @!P4 VIADD R13, R0, 0x20 ;  /* 0x00000020000dc836 */ /* 0x000fcc0000000000 */
[----:B------:R-:W-:Y:S01]  /*4130*/  @P5 VIADD R13, R0, 0xffffffe0 ;  /* 0xffffffe0000d5836 */ /* 0x000fe20000000000 */
[----:B-1----:R-:W-:Y:S06]  /*4140*/  @!P3 BRA `(.L_x_81) ;  /* 0x00000038007cb947 */ /* 0x002fec0003800000 */
.L_x_167:
[----:B------:R-:W-:Y:S05]  /*4150*/  BSYNC B1 ;  /* 0x0000000000017941 */ /* 0x000fea0003800000 */
.L_x_80:
[----:B------:R-:W-:Y:S05]  /*4160*/  @!P4 WARPSYNC.ALL ;  /* 0x000000000000c948 */ /* 0x000fea0003800000 */
[----:B------:R2:W3:Y:S04]  /*4170*/  @!P4 LDSM.16.M88.4 R4, [R0] ;  /* 0x000000000004c83b */ /* 0x0004e80000000200 */
[----:B------:R2:W4:Y:S02]  /*4180*/  @!P4 LDSM.16.M88.4 R8, [R13] ;  /* 0x000000000d08c83b */ /* 0x0005240000000200 */
.L_x_78:
[----:B------:R-:W-:Y:S05]  /*4190*/  BSYNC B0 ;  /* 0x0000000000007941 */ /* 0x000fea0003800000 */
.L_x_77:
[----:B---3--:R-:W-:Y:S02]  /*41a0*/  HADD2.F32 R21, -RZ, R5.H0_H0 ;  /* 0x20000005ff157230 */ /* 0x008fe40000004100 */
[C---:B------:R-:W-:Y:S01]  /*41b0*/  FMUL R57, R91.reuse, R40 ;  /* 0x000000285b397220 */ /* 0x040fe20000400000 */
[----:B------:R-:W-:Y:S02]  /*41c0*/  HADD2.F32 R27, -RZ, R7.H0_H0 ;  /* 0x20000007ff1b7230 */ /* 0x000fe40000004100 */
[C---:B--2---:R-:W-:Y:S01]  /*41d0*/  FMUL R0, R91.reuse, R41 ;  /* 0x000000295b007220 */ /* 0x044fe20000400000 */
[--C-:B------:R-:W-:Y:S02]  /*41e0*/  HADD2.F32 R13, -RZ, R4.reuse.H0_H0 ;  /* 0x20000004ff0d7230 */ /* 0x100fe40000004100 */
[C---:B------:R-:W-:Y:S01]  /*41f0*/  FMUL R42, R91.reuse, R42 ;  /* 0x0000002a5b2a7220 */ /* 0x040fe20000400000 */
[----:B-1----:R-:W-:Y:S02]  /*4200*/  HADD2.F32 R15, -RZ, R4.H1_H1 ;  /* 0x30000004ff0f7230 */ /* 0x002fe40000004100 */
[----:B------:R-:W-:Y:S01]  /*4210*/  FMUL R4, R91, R43 ;  /* 0x0000002b5b047220 */ /* 0x000fe20000400000 */
[----:B------:R-:W-:-:S02]  /*4220*/  HADD2.F32 R5, -RZ, R5.H1_H1 ;  /* 0x30000005ff057230 */ /* 0x000fc40000004100 */
[C---:B------:R-:W-:Y:S01]  /*4230*/  FMUL R44, R91.reuse, R44 ;  /* 0x0000002c5b2c7220 */ /* 0x040fe20000400000 */
[--C-:B------:R-:W-:Y:S02]  /*4240*/  HADD2.F32 R23, -RZ, R6.reuse.H0_H0 ;  /* 0x20000006ff177230 */ /* 0x100fe40000004100 */
[C---:B------:R-:W-:Y:S01]  /*4250*/  FMUL R46, R91.reuse, R46 ;  /* 0x0000002e5b2e7220 */ /* 0x040fe20000400000 */
[----:B------:R-:W-:Y:S02]  /*4260*/  HADD2.F32 R25, -RZ, R6.H1_H1 ;  /* 0x30000006ff197230 */ /* 0x000fe40000004100 */
[C---:B------:R-:W-:Y:S01]  /*4270*/  FMUL R6, R91.reuse, R45 ;  /* 0x0000002d5b067220 */ /* 0x040fe20000400000 */
[----:B------:R-:W-:Y:S02]  /*4280*/  HADD2.F32 R7, -RZ, R7.H1_H1 ;  /* 0x30000007ff077230 */ /* 0x000fe40000004100 */
[----:B------:R-:W-:Y:S01]  /*4290*/  FMUL R14, R91, R47 ;  /* 0x0000002f5b0e7220 */ /* 0x000fe20000400000 */
[----:B----4-:R-:W-:-:S02]  /*42a0*/  HADD2.F32 R33, -RZ, R9.H0_H0 ;  /* 0x20000009ff217230 */ /* 0x010fc40000004100 */
[C---:B------:R-:W-:Y:S01]  /*42b0*/  FMUL R52, R91.reuse, R52 ;  /* 0x000000345b347220 */ /* 0x040fe20000400000 */
[--C-:B------:R-:W-:Y:S02]  /*42c0*/  HADD2.F32 R35, -RZ, R10.reuse.H0_H0 ;  /* 0x2000000aff237230 */ /* 0x100fe40000004100 */
[C---:B------:R-:W-:Y:S01]  /*42d0*/  FMUL R26, R91.reuse, R53 ;  /* 0x000000355b1a7220 */ /* 0x040fe20000400000 */
[----:B------:R-:W-:Y:S02]  /*42e0*/  HADD2.F32 R37, -RZ, R10.H1_H1 ;  /* 0x3000000aff257230 */ /* 0x000fe40000004100 */
[C---:B------:R-:W-:Y:S01]  /*42f0*/  FMUL R48, R91.reuse, R48 ;  /* 0x000000305b307220 */ /* 0x040fe20000400000 */
[----:B------:R-:W-:Y:S02]  /*4300*/  HADD2.F32 R39, -RZ, R11.H0_H0 ;  /* 0x2000000bff277230 */ /* 0x000fe40000004100 */
[----:B------:R-:W-:Y:S01]  /*4310*/  FMUL R20, R91, R49 ;  /* 0x000000315b147220 */ /* 0x000fe20000400000 */
[----:B------:R-:W-:-:S02]  /*4320*/  HADD2.F32 R29, -RZ, R8.H0_H0 ;  /* 0x20000008ff1d7230 */ /* 0x000fc40000004100 */
[C---:B------:R-:W-:Y:S01]  /*4330*/  FMUL R50, R91.reuse, R50 ;  /* 0x000000325b327220 */ /* 0x040fe20000400000 */
[----:B------:R-:W-:Y:S02]  /*4340*/  HADD2.F32 R31, -RZ, R8.H1_H1 ;  /* 0x30000008ff1f7230 */ /* 0x000fe40000004100 */
[C---:B------:R-:W-:Y:S01]  /*4350*/  FMUL R24, R91.reuse, R51 ;  /* 0x000000335b187220 */ /* 0x040fe20000400000 */
[----:B------:R-:W-:Y:S02]  /*4360*/  HADD2.F32 R9, -RZ, R9.H1_H1 ;  /* 0x30000009ff097230 */ /* 0x000fe40000004100 */
        /* <DEDUP_REMOVED lines=43> */
[----:B------:R-:W-:Y:S02]  /*4620*/  UIADD3 UR4, UR52, 0x6200, URZ ;  /* 0x0000620034047890 */ /* 0x000fe4000fffe03f */
[----:B------:R-:W-:Y:S01]  /*4630*/  UIADD3.X UR9, URZ, UR55, URZ, UP0, !UPT ;  /* 0x000000373f097290 */ /* 0x000fe200087fe43f */
[----:B------:R-:W-:-:S08]  /*4640*/  UMOV UR7, UR47 ;  /* 0x0000002f00077c82 */ /* 0x000fd00008000000 */
[----:B------:R2:W-:Y:S01]  /*4650*/  UTMASTG.3D [UR4], [UR8] ;  /* 0x00000004080073b5 */ /* 0x0005e20008010000 */
[----:B------:R0:W-:Y:S01]  /*4660*/  UTMACMDFLUSH ;  /* 0x00000000000079b7 */ /* 0x0001e20000000000 */
[----:B--2---:R-:W-:-:S04]  /*4670*/  DEPBAR.LE SB0, 0x1 ;  /* 0x000080400000791a */ /* 0x004fc80000000000 */
.L_x_83:
[----:B------:R-:W-:Y:S05]  /*4680*/  BSYNC B0 ;  /* 0x0000000000007941 */ /* 0x000fea0003800000 */
.L_x_82:
[----:B------:R-:W-:Y:S06]  /*4690*/  BAR.SYNC.DEFER_BLOCKING 0x1, 0x100 ;  /* 0x0044000000007b1d */ /* 0x000fec0000010000 */
[----:B------:R-:W-:Y:S04]  /*46a0*/  BSSY B0, `(.L_x_84) ;  /* 0x0000009000007945 */ /* 0x000fe80003800000 */
[----:B------:R-:W-:Y:S05]  /*46b0*/  @P0 BRA `(.L_x_85) ;  /* 0x00000000001c0947 */ /* 0x000fea0003800000 */
[----:B------:R-:W-:-:S13]  /*46c0*/  ISETP.NE.AND P0, PT, R97, 0x3, PT ;  /* 0x000000036100780c */ /* 0x000fda0003f05270 */
[----:B------:R-:W-:Y:S05]  /*46d0*/  @!P0 BRA `(.L_x_86) ;  /* 0x0000000000048947 */ /* 0x000fea0003800000 */
[----:B------:R-:W-:Y:S01]  /*46e0*/  BPT.TRAP 0x1 ;  /* 0x000000040000795c */ /* 0x000fe20000300000 */
.L_x_86:
[----:B------:R-:W-:-:S04]  /*46f0*/  ULEA UR4, UR42, UR52, 0x3 ;  /* 0x000000342a047291 */ /* 0x000fc8000f8e183f */
[----:B------:R-:W-:-:S04]  /*4700*/  UIADD3 UR4, UR4, 0x60, URZ ;  /* 0x0000006004047890 */ /* 0x000fc8000fffe03f */
[----:B------:R-:W-:-:S09]  /*4710*/  UPRMT UR4, UR51, 0x654, UR4 ;  /* 0x0000065433047896 */ /* 0x000fd20008000004 */
[----:B------:R-:W-:Y:S03]  /*4720*/  SYNCS.ARRIVE.TRANS64.RED.A1T0 RZ, [UR4], RZ ;  /* 0x000000ffffff79a7 */ /* 0x000fe60008100404 */
.L_x_85:
[----:B------:R-:W-:Y:S05]  /*4730*/  BSYNC B0 ;  /* 0x0000000000007941 */ /* 0x000fea0003800000 */
.L_x_84:
[----:B------:R-:W-:Y:S01]  /*4740*/  IADD3 R16, P0, R16, UR38, RZ ;  /* 0x0000002610107c10 */ /* 0x000fe2000ff1e0ff */
[----:B------:R-:W-:Y:S01]  /*4750*/  ULDC.64 UR4, c[0x0][0x8f8] ;  /* 0x00023e0000047ab9 */ /* 0x000fe20000000a00 */
[----:B------:R-:W-:Y:S01]  /*4760*/  UIADD3 UR42, UR42, 0x1, URZ ;  /* 0x000000012a2a7890 */ /* 0x000fe2000fffe03f */
[----:B------:R-:W-:Y:S01]  /*4770*/  PRMT R0, RZ, 0x7610, R0 ;  /* 0x00007610ff007816 */ /* 0x000fe20000000000 */
[----:B------:R-:W-:Y:S01]  /*4780*/  UMOV UR47, 0xffffffff ;  /* 0xffffffff002f7882 */ /* 0x000fe20000000000 */
[----:B------:R-:W-:Y:S01]  /*4790*/  IADD3.X R17, R17, UR37, RZ, P0, !PT ;  /* 0x0000002511117c10 */ /* 0x000fe200087fe4ff */
[----:B------:R-:W-:Y:S01]  /*47a0*/  UISETP.NE.AND UP0, UPT, UR42, 0x4, UPT ;  /* 0x000000042a00788c */ /* 0x000fe2000bf05270 */
[----:B------:R-:W-:Y:S01]  /*47b0*/  ISETP.GE.U32.AND P0, PT, R16, UR4, PT ;  /* 0x0000000410007c0c */ /* 0x000fe2000bf06070 */
[----:B------:R-:W-:Y:S02]  /*47c0*/  IMAD.MOV.U32 R23, RZ, RZ, -0x1 ;  /* 0xffffffffff177424 */ /* 0x000fe400078e00ff */
[----:B------:R-:W-:Y:S01]  /*47d0*/  USEL UR42, UR42, URZ, UP0 ;  /* 0x0000003f2a2a7287 */ /* 0x000fe20008000000 */
[----:B------:R-:W-:Y:S01]  /*47e0*/  ISETP.GE.U32.AND.EX P0, PT, R17, UR5, PT, P0 ;  /* 0x0000000511007c0c */ /* 0x000fe2000bf06100 */
[----:B------:R-:W-:-:S12]  /*47f0*/  IMAD.MOV.U32 R92, RZ, RZ, -0x1 ;  /* 0xffffffffff5c7424 */ /* 0x000fd800078e00ff */
[----:B------:R-:W-:Y:S05]  /*4800*/  @P0 BRA `(.L_x_87) ;  /* 0x0000000400680947 */ /* 0x000fea0003800000 */
[----:B-1----:R-:W1:Y:S01]  /*4810*/  S2R R12, SR_CTAID.X ;  /* 0x00000000000c7919 */ /* 0x002e620000002500 */
[----:B------:R-:W2:Y:S01]  /*4820*/  LDC.64 R10, c[0x0][0x8d0] ;  /* 0x00023400ff0a7b82 */ /* 0x000ea20000000a00 */
[----:B------:R-:W-:Y:S01]  /*4830*/  ULDC UR4, c[0x0][0x150] ;  /* 0x0000540000047ab9 */ /* 0x000fe20000000800 */
[----:B------:R-:W-:Y:S01]  /*4840*/  IMAD.MOV.U32 R8, RZ, RZ, R16 ;  /* 0x000000ffff087224 */ /* 0x000fe200078e0010 */
[----:B------:R-:W3:Y:S01]  /*4850*/  S2R R24, SR_CTAID.Y ;  /* 0x0000000000187919 */ /* 0x000ee20000002600 */
[----:B------:R-:W-:-:S04]  /*4860*/  IMAD.MOV.U32 R9, RZ, RZ, R17 ;  /* 0x000000ffff097224 */ /* 0x000fc800078e0011 */
[----:B------:R-:W4:Y:S08]  /*4870*/  LDC R25, c[0x0][0x144] ;  /* 0x00005100ff197b82 */ /* 0x000f300000000800 */
[----:B------:R-:W3:Y:S08]  /*4880*/  LDC R0, c[0x0][0x8d8] ;  /* 0x00023600ff007b82 */ /* 0x000ef00000000800 */
[----:B------:R-:W3:Y:S01]  /*4890*/  LDC.64 R14, c[0x0][0x8c8] ;  /* 0x00023200ff0e7b82 */ /* 0x000ee20000000a00 */
[----:B--2---:R-:W-:-:S04]  /*48a0*/  ISETP.NE.U32.AND P0, PT, R10, RZ, PT ;  /* 0x000000ff0a00720c */ /* 0x004fc80003f05070 */
[----:B------:R-:W-:Y:S02]  /*48b0*/  ISETP.NE.AND.EX P0, PT, R11, RZ, PT, P0 ;  /* 0x000000ff0b00720c */ /* 0x000fe40003f05300 */
[----:B-1----:R-:W-:-:S05]  /*48c0*/  I2FP.F32.U32 R3, R12 ;  /* 0x0000000c00037245 */ /* 0x002fca0000201000 */
[----:B------:R-:W-:-:S04]  /*48d0*/  FMUL R3, R3, UR4 ;  /* 0x0000000403037c20 */ /* 0x000fc80008400000 */
[----:B------:R1:W2:Y:S02]  /*48e0*/  F2I.U32.TRUNC.NTZ R23, R3 ;  /* 0x0000000300177305 */ /* 0x0002a4000020f000 */
[----:B----4-:R-:W-:Y:S05]  /*48f0*/  @!P0 BRA `(.L_x_88) ;  /* 0x0000000000288947 */ /* 0x010fea0003800000 */
[----:B-1----:R-:W1:Y:S02]  /*4900*/  LDC R3, c[0x0][0x8dc] ;  /* 0x00023700ff037b82 */ /* 0x002e640000000800 */
[----:B-1----:R-:W-:-:S05]  /*4910*/  IADD3 R3, P0, R16, R3, RZ ;  /* 0x0000000310037210 */ /* 0x002fca0007f1e0ff */
[----:B------:R-:W-:-:S04]  /*4920*/  IMAD.X R13, RZ, RZ, R17, P0 ;  /* 0x000000ffff0d7224 */ /* 0x000fc800000e0611 */
[----:B------:R-:W-:-:S04]  /*4930*/  IMAD.WIDE.U32 R4, R13, R10, RZ ;  /* 0x0000000a0d047225 */ /* 0x000fc800078e00ff */
[----:B------:R-:W-:-:S04]  /*4940*/  IMAD.WIDE.U32 R6, P0, R3, R11, R4 ;  /* 0x0000000b03067225 */ /* 0x000fc80007800004 */
[----:B------:R-:W-:Y:S01]  /*4950*/  IMAD.WIDE.U32 R4, R3, R10, RZ ;  /* 0x0000000a03047225 */ /* 0x000fe200078e00ff */
[----:B------:R-:W-:-:S03]  /*4960*/  IADD3.X R9, RZ, RZ, RZ, P0, !PT ;  /* 0x000000ffff097210 */ /* 0x000fc600007fe4ff */
[----:B------:R-:W-:Y:S01]  /*4970*/  IMAD.MOV.U32 R8, RZ, RZ, R7 ;  /* 0x000000ffff087224 */ /* 0x000fe200078e0007 */
[----:B------:R-:W-:-:S05]  /*4980*/  IADD3 RZ, P0, R5, R6, RZ ;  /* 0x0000000605ff7210 */ /* 0x000fca0007f1e0ff */
[----:B------:R-:W-:-:S08]  /*4990*/  IMAD.WIDE.U32.X R8, R13, R11, R8, P0 ;  /* 0x0000000b0d087225 */ /* 0x000fd000000e0408 */
.L_x_88:
[----:B------:R-:W4:Y:S01]  /*49a0*/  LDC.64 R20, c[0x0][0x8e8] ;  /* 0x00023a00ff147b82 */ /* 0x000f220000000a00 */
[-C--:B---3--:R-:W-:Y:S01]  /*49b0*/  SHF.R.U64 R31, R8, R0.reuse, R9 ;  /* 0x00000000081f7219 */ /* 0x088fe20000001209 */
[----:B--2---:R-:W-:Y:S01]  /*49c0*/  IMAD.MOV R23, RZ, RZ, -R23 ;  /* 0x000000ffff177224 */ /* 0x004fe200078e0a17 */
[----:B------:R-:W-:Y:S01]  /*49d0*/  SHF.R.U32.HI R0, RZ, R0, R9 ;  /* 0x00000000ff007219 */ /* 0x000fe20000011609 */
[----:B------:R-:W-:Y:S01]  /*49e0*/  ULDC UR4, c[0x0][0x154] ;  /* 0x0000550000047ab9 */ /* 0x000fe20000000800 */
[----:B-1----:R-:W-:Y:S01]  /*49f0*/  IADD3 R3, P0, RZ, -R31, RZ ;  /* 0x8000001fff037210 */ /* 0x002fe20007f1e0ff */
[----:B------:R-:W-:Y:S02]  /*4a00*/  IMAD R26, R25, R23, R12 ;  /* 0x00000017191a7224 */ /* 0x000fe400078e020c */
[----:B------:R-:W1:Y:S01]  /*4a10*/  LDC R6, c[0x0][0x8c0] ;  /* 0x00023000ff067b82 */ /* 0x000e620000000800 */
[----:B------:R-:W-:Y:S02]  /*4a20*/  IMAD.MOV.U32 R7, RZ, RZ, 0x1 ;  /* 0x00000001ff077424 */ /* 0x000fe400078e00ff */
[----:B------:R-:W-:-:S04]  /*4a30*/  IMAD.X R5, RZ, RZ, ~R0, P0 ;  /* 0x000000ffff057224 */ /* 0x000fc800000e0e00 */
[-C--:B------:R-:W-:Y:S01]  /*4a40*/  IMAD R0, R5, R14.reuse, RZ ;  /* 0x0000000e05007224 */ /* 0x080fe200078e02ff */
[----:B------:R-:W2:Y:S01]  /*4a50*/  LDC R8, c[0x0][0x8b0] ;  /* 0x00022c00ff087b82 */ /* 0x000ea20000000800 */
[----:B------:R-:W-:-:S04]  /*4a60*/  IMAD.WIDE.U32 R4, R3, R14, R16 ;  /* 0x0000000e03047225 */ /* 0x000fc800078e0010 */
[----:B------:R-:W-:Y:S01]  /*4a70*/  IMAD R3, R3, R15, R0 ;  /* 0x0000000f03037224 */ /* 0x000fe200078e0200 */
[----:B------:R-:W-:Y:S02]  /*4a80*/  I2FP.F32.U32 R0, R24 ;  /* 0x0000001800007245 */ /* 0x000fe40000201000 */
[----:B------:R-:W3:Y:S01]  /*4a90*/  LDC R28, c[0x0][0x900] ;  /* 0x00024000ff1c7b82 */ /* 0x000ee20000000800 */
[----:B------:R-:W-:Y:S01]  /*4aa0*/  IMAD.IADD R3, R5, 0x1, R3 ;  /* 0x0000000105037824 */ /* 0x000fe200078e0203 */
[----:B----4-:R-:W-:Y:S01]  /*4ab0*/  ISETP.NE.U32.AND P0, PT, R20, RZ, PT ;  /* 0x000000ff1400720c */ /* 0x010fe20003f05070 */
[----:B------:R-:W-:Y:S01]  /*4ac0*/  FMUL R0, R0, UR4 ;  /* 0x0000000400007c20 */ /* 0x000fe20008400000 */
[----:B------:R-:W-:Y:S02]  /*4ad0*/  IMAD.MOV.U32 R5, RZ, RZ, -0x1 ;  /* 0xffffffffff057424 */ /* 0x000fe400078e00ff */
[----:B------:R-:W-:Y:S01]  /*4ae0*/  ISETP.NE.AND.EX P0, PT, R21, RZ, PT, P0 ;  /* 0x000000ff1500720c */ /* 0x000fe20003f05300 */
[----:B------:R4:W3:Y:S01]  /*4af0*/  F2I.U32.TRUNC.NTZ R13, R0 ;  /* 0x00000000000d7305 */ /* 0x0008e2000020f000 */
[----:B------:R-:W4:Y:S01]  /*4b00*/  LDC R15, c[0x0][0x148] ;  /* 0x00005200ff0f7b82 */ /* 0x000f220000000800 */
[----:B-1----:R-:W-:-:S02]  /*4b10*/  SHF.R.U64 R12, R4, R6, R3 ;  /* 0x00000006040c7219 */ /* 0x002fc40000001203 */
[----:B------:R-:W-:-:S05]  /*4b20*/  SHF.R.U32.HI R3, RZ, R6, R3 ;  /* 0x00000006ff037219 */ /* 0x000fca0000011603 */
[----:B------:R-:W1:Y:S01]  /*4b30*/  LDC R25, c[0x0][0x8a8] ;  /* 0x00022a00ff197b82 */ /* 0x000e620000000800 */
[-CC-:B--2---:R-:W-:Y:S02]  /*4b40*/  SHF.R.U64 R10, R12, R8.reuse, R3.reuse ;  /* 0x000000080c0a7219 */ /* 0x184fe40000001203 */
[----:B------:R-:W-:-:S05]  /*4b50*/  SHF.R.U32.HI R3, RZ, R8, R3 ;  /* 0x00000008ff037219 */ /* 0x000fca0000011603 */
[----:B------:R-:W2:Y:S01]  /*4b60*/  LDC R27, c[0x0][0x8f0] ;  /* 0x00023c00ff1b7b82 */ /* 0x000ea20000000800 */
[-C--:B---3--:R-:W-:Y:S02]  /*4b70*/  SHF.L.U32 R4, R5, R28.reuse, RZ ;  /* 0x0000001c05047219 */ /* 0x088fe400000006ff */
[-CC-:B------:R-:W-:Y:S02]  /*4b80*/  SHF.R.U64 R14, R10, R28.reuse, R3.reuse ;  /* 0x0000001c0a0e7219 */ /* 0x180fe40000001203 */
[----:B------:R-:W-:Y:S02]  /*4b90*/  SHF.R.U32.HI R5, RZ, R28, R3 ;  /* 0x0000001cff057219 */ /* 0x000fe40000011603 */
[----:B------:R-:W-:Y:S01]  /*4ba0*/  LOP3.LUT R23, RZ, R4, RZ, 0x33, !PT ;  /* 0x00000004ff177212 */ /* 0x000fe200078e33ff */
[----:B------:R-:W3:Y:S01]  /*4bb0*/  LDC R29, c[0x0][0x8e0] ;  /* 0x00023800ff1d7b82 */ /* 0x000ee20000000800 */
[----:B------:R-:W-:Y:S01]  /*4bc0*/  SHF.L.U32 R28, R7, R28, RZ ;  /* 0x0000001c071c7219 */ /* 0x000fe200000006ff */
[----:B------:R-:W-:-:S06]  /*4bd0*/  IMAD.MOV.U32 R4, RZ, RZ, R14 ;  /* 0x000000ffff047224 */ /* 0x000fcc00078e000e */
[----:B------:R-:W1:Y:S01]  /*4be0*/  LDC R30, c[0x0][0x8b8] ;  /* 0x00022e00ff1e7b82 */ /* 0x000e620000000800 */
[----:B------:R-:W-:Y:S05]  /*4bf0*/  @!P0 BRA `(.L_x_89) ;  /* 0x0000000000288947 */ /* 0x000fea0003800000 */
[----:B------:R-:W5:Y:S02]  /*4c00*/  LDC R3, c[0x0][0x8f4] ;  /* 0x00023d00ff037b82 */ /* 0x000f640000000800 */
[----:B-----5:R-:W-:-:S04]  /*4c10*/  IADD3 R3, P0, R14, R3, RZ ;  /* 0x000000030e037210 */ /* 0x020fc80007f1e0ff */
[----:B------:R-:W-:-:S05]  /*4c20*/  IADD3.X R11, RZ, R5, RZ, P0, !PT ;  /* 0x00000005ff0b7210 */ /* 0x000fca00007fe4ff */
[----:B------:R-:W-:-:S04]  /*4c30*/  IMAD.WIDE.U32 R4, R11, R20, RZ ;  /* 0x000000140b047225 */ /* 0x000fc800078e00ff */
[----:B------:R-:W-:-:S04]  /*4c40*/  IMAD.WIDE.U32 R6, P0, R3, R21, R4 ;  /* 0x0000001503067225 */ /* 0x000fc80007800004 */
[----:B------:R-:W-:-:S04]  /*4c50*/  IMAD.WIDE.U32 R4, R3, R20, RZ ;  /* 0x0000001403047225 */ /* 0x000fc800078e00ff */
[----:B------:R-:W-:Y:S01]  /*4c60*/  IMAD.X R9, RZ, RZ, RZ, P0 ;  /* 0x000000ffff097224 */ /* 0x000fe200000e06ff */
[----:B------:R-:W-:Y:S01]  /*4c70*/  IADD3 RZ, P0, R5, R6, RZ ;  /* 0x0000000605ff7210 */ /* 0x000fe20007f1e0ff */
[----:B------:R-:W-:-:S04]  /*4c80*/  IMAD.MOV.U32 R8, RZ, RZ, R7 ;  /* 0x000000ffff087224 */ /* 0x000fc800078e0007 */
[----:B------:R-:W-:-:S08]  /*4c90*/  IMAD.WIDE.U32.X R4, R11, R21, R8, P0 ;  /* 0x000000150b047225 */ /* 0x000fd000000e0408 */
.L_x_89:
[----:B------:R-:W-:Y:S01]  /*4ca0*/  ISETP.NE.AND P0, PT, R2, 0x1, PT ;  /* 0x000000010200780c */ /* 0x000fe20003f05270 */
[----:B------:R-:W-:Y:S01]  /*4cb0*/  IMAD.MOV R13, RZ, RZ, -R13 ;  /* 0x000000ffff0d7224 */ /* 0x000fe200078e0a0d */
[----:B--2-4-:R-:W-:Y:S01]  /*4cc0*/  SHF.R.U64 R0, R4, R27, R5 ;  /* 0x0000001b04007219 */ /* 0x014fe20000001205 */
[----:B-1----:R-:W-:Y:S01]  /*4cd0*/  VIADD R5, R25, 0xffffffff ;  /* 0xffffffff19057836 */ /* 0x002fe20000000000 */
[----:B------:R-:W-:Y:S02]  /*4ce0*/  LOP3.LUT R23, R10, R23, RZ, 0xc0, !PT ;  /* 0x000000170a177212 */ /* 0x000fe400078ec0ff */
[----:B------:R-:W-:Y:S01]  /*4cf0*/  R2UR UR47, R31 ;  /* 0x000000001f2f72ca */ /* 0x000fe200000e0000 */
[----:B------:R-:W-:Y:S01]  /*4d00*/  IMAD.MOV R3, RZ, RZ, -R0 ;  /* 0x000000ffff037224 */ /* 0x000fe200078e0a00 */
[----:B------:R-:W-:Y:S01]  /*4d10*/  LOP3.LUT R5, R12, R5, RZ, 0xc0, !PT ;  /* 0x000000050c057212 */ /* 0x000fe200078ec0ff */
[----:B------:R-:W-:Y:S02]  /*4d20*/  IMAD R23, R28, R0, R23 ;  /* 0x000000001c177224 */ /* 0x000fe400078e0217 */
[----:B---3--:R-:W-:-:S02]  /*4d30*/  IMAD R0, R3, R29, R14 ;  /* 0x0000001d03007224 */ /* 0x008fc400078e020e */
[----:B------:R-:W-:Y:S02]  /*4d40*/  @P0 IMAD R26, R15, R13, R24 ;  /* 0x0000000d0f1a0224 */ /* 0x000fe400078e0218 */
[----:B------:R-:W-:Y:S02]  /*4d50*/  IMAD R0, R0, R25, R5 ;  /* 0x0000001900007224 */ /* 0x000fe400078e0205 */
[----:B------:R-:W-:Y:S02]  /*4d60*/  IMAD R23, R23, R30, R26 ;  /* 0x0000001e17177224 */ /* 0x000fe400078e021a */
[----:B------:R-:W-:-:S03]  /*4d70*/  IMAD.MOV.U32 R3, RZ, RZ, 0x1 ;  /* 0x00000001ff037424 */ /* 0x000fc600078e00ff */
[----:B------:R-:W-:Y:S02]  /*4d80*/  SEL R92, R0, R23, !P0 ;  /* 0x00000017005c7207 */ /* 0x000fe40004000000 */
[----:B------:R-:W-:Y:S02]  /*4d90*/  SEL R23, R23, R0, !P0 ;  /* 0x0000000017177207 */ /* 0x000fe40004000000 */
[----:B------:R-:W-:-:S07]  /*4da0*/  PRMT R0, R3, 0x7610, R0 ;  /* 0x0000761003007816 */ /* 0x000fce0000000000 */
.L_x_87:
[----:B------:R-:W-:Y:S01]  /*4db0*/  UIADD3 UR49, UR50, UR49, URZ ;  /* 0x0000003132317290 */ /* 0x000fe2000fffe03f */
[----:B------:R-:W-:Y:S01]  /*4dc0*/  LOP3.LUT P0, RZ, R0, 0xff, RZ, 0xc0, !PT ;  /* 0x000000ff00ff7812 */ /* 0x000fe2000780c0ff */
[----:B------:R-:W-:Y:S02]  /*4dd0*/  UIADD3 UR43, UR43, 0x4, URZ ;  /* 0x000000042b2b7890 */ /* 0x000fe4000fffe03f */
[----:B------:R-:W-:Y:S02]  /*4de0*/  USHF.R.U32.HI UR4, URZ, 0x2, UR49 ;  /* 0x000000023f047899 */ /* 0x000fe40008011631 */
[----:B------:R-:W-:Y:S02]  /*4df0*/  UISETP.GT.U32.AND UP0, UPT, UR49, 0x3, UPT ;  /* 0x000000033100788c */ /* 0x000fe4000bf04070 */
[----:B------:R-:W-:Y:S02]  /*4e00*/  ULOP3.LUT UR4, UR4, 0x1, URZ, 0xc0, !UPT ;  /* 0x0000000104047892 */ /* 0x000fe4000f8ec03f */
[----:B------:R-:W-:-:S02]  /*4e10*/  UISETP.LT.U32.AND UP1, UPT, UR50, 0x4, UP0 ;  /* 0x000000043200788c */ /* 0x000fc40008721070 */
[----:B------:R-:W-:Y:S02]  /*4e20*/  UISETP.NE.U32.AND UP2, UPT, UR4, 0x1, UPT ;  /* 0x000000010400788c */ /* 0x000fe4000bf45070 */
[----:B------:R-:W-:Y:S02]  /*4e30*/  USEL UR5, URZ, 0x1, !UP1 ;  /* 0x000000013f057887 */ /* 0x000fe4000c800000 */
[----:B------:R-:W-:Y:S02]  /*4e40*/  UISETP.GT.U32.AND UP0, UPT, UR50, 0x3, !UP2 ;  /* 0x000000033200788c */ /* 0x000fe4000d704070 */
[----:B------:R-:W-:Y:S02]  /*4e50*/  ULOP3.LUT UR49, UR49, 0x3, URZ, 0xc0, !UPT ;  /* 0x0000000331317892 */ /* 0x000fe4000f8ec03f */
[----:B------:R-:W-:-:S04]  /*4e60*/  USEL UR4, URZ, 0x1, !UP0 ;  /* 0x000000013f047887 */ /* 0x000fc8000c000000 */
[----:B------:R-:W-:Y:S01]  /*4e70*/  ULOP3.LUT UR48, UR4, UR48, UR5, 0x96, !UPT ;  /* 0x0000003004307292 */ /* 0x000fe2000f8e9605 */
[----:B------:R-:W-:Y:S11]  /*4e80*/  @P0 BRA `(.L_x_90) ;  /* 0xffffffc4006c0947 */ /* 0x000ff6000383ffff */
[----:B------:R-:W-:-:S13]  /*4e90*/  PLOP3.LUT P0, PT, PT, PT, PT, 0x8, 0x0 ;  /* 0x000000000000781c */ /* 0x000fda0003f0e170 */
.L_x_18:
[----:B------:R-:W-:Y:S05]  /*4ea0*/  @P0 BRA `(.L_x_10) ;  /* 0x0000002800b00947 */ /* 0x000fea0003800000 */
[----:B------:R-:W-:Y:S01]  /*4eb0*/  ULDC.64 UR6, c[0x0][0x588] ;  /* 0x0001620000067ab9 */ /* 0x000fe20000000a00 */
[----:B------:R-:W-:Y:S01]  /*4ec0*/  ISETP.NE.AND.EX P1, PT, R99, RZ, PT, P1 ;  /* 0x000000ff6300720c */ /* 0x000fe20003f25310 */
[----:B------:R-:W-:-:S04]  /*4ed0*/  DEPBAR.LE SB0, 0x0 ;  /* 0x000080000000791a */ /* 0x000fc80000000000 */
[----:B------:R-:W-:Y:S01]  /*4ee0*/  ISETP.NE.U32.AND P0, PT, RZ, UR6, PT ;  /* 0x00000006ff007c0c */ /* 0x000fe2000bf05070 */
[----:B------:R-:W-:Y:S03]  /*4ef0*/  BSSY B0, `(.L_x_91) ;  /* 0x0000014000007945 */ /* 0x000fe60003800000 */
[----:B------:R-:W-:-:S13]  /*4f00*/  ISETP.NE.AND.EX P0, PT, RZ, UR7, PT, P0 ;  /* 0x00000007ff007c0c */ /* 0x000fda000bf05300 */
[----:B------:R-:W-:Y:S05]  /*4f10*/  @P0 BRA P1, `(.L_x_92) ;  /* 0x0000000000440947 */ /* 0x000fea0000800000 */
[----:B------:R-:W-:-:S04]  /*4f20*/  ISETP.NE.U32.AND P0, PT, R98, RZ, PT ;  /* 0x000000ff6200720c */ /* 0x000fc80003f05070 */
[----:B------:R-:W-:-:S13]  /*4f30*/  ISETP.NE.AND.EX P0, PT, R99, RZ, PT, P0 ;  /* 0x000000ff6300720c */ /* 0x000fda0003f05300 */
[----:B------:R-:W-:Y:S05]  /*4f40*/  @!P0 BRA `(.L_x_93) ;  /* 0x00000000002c8947 */ /* 0x000fea0003800000 */
[----:B------:R-:W-:-:S13]  /*4f50*/  LOP3.LUT P0, RZ, R88, 0xff, RZ, 0xc0, !PT ;  /* 0x000000ff58ff7812 */ /* 0x000fda000780c0ff */
[----:B------:R-:W-:Y:S05]  /*4f60*/  @!P0 BRA `(.L_x_94) ;  /* 0x0000000000108947 */ /* 0x000fea0003800000 */
[----:B-----5:R-:W-:-:S13]  /*4f70*/  FSETP.NEU.AND P0, PT, R90, RZ, PT ;  /* 0x000000ff5a00720b */ /* 0x020fda0003f0d000 */
[----:B------:R-:W-:Y:S05]  /*4f80*/  @!P0 BREAK B0 ;  /* 0x0000000000008942 */ /* 0x000fea0003800000 */
[----:B------:R-:W-:Y:S05]  /*4f90*/  @P0 BRA `(.L_x_92) ;  /* 0x0000000000240947 */ /* 0x000fea0003800000 */
[----:B------:R-:W-:Y:S05]  /*4fa0*/  BRA `(.L_x_10) ;  /* 0x0000002800707947 */ /* 0x000fea0003800000 */
.L_x_94:
[----:B------:R-:W-:-:S04]  /*4fb0*/  ISETP.NE.U32.AND P0, PT, RZ, UR6, PT ;  /* 0x00000006ff007c0c */ /* 0x000fc8000bf05070 */
[----:B------:R-:W-:-:S13]  /*4fc0*/  ISETP.NE.AND.EX P0, PT, RZ, UR7, PT, P0 ;  /* 0x00000007ff007c0c */ /* 0x000fda000bf05300 */
[----:B------:R-:W-:Y:S05]  /*4fd0*/  @!P0 BREAK B0 ;  /* 0x0000000000008942 */ /* 0x000fea0003800000 */
[----:B------:R-:W-:Y:S05]  /*4fe0*/  @P0 BRA `(.L_x_92) ;  /* 0x0000000000100947 */ /* 0x000fea0003800000 */
[----:B------:R-:W-:Y:S05]  /*4ff0*/  BRA `(.L_x_10) ;  /* 0x00000028005c7947 */ /* 0x000fea0003800000 */
.L_x_93:
[----:B-----5:R-:W-:-:S13]  /*5000*/  FSETP.NEU.AND P0, PT, R90, RZ, PT ;  /* 0x000000ff5a00720b */ /* 0x020fda0003f0d000 */
[----:B------:R-:W-:Y:S05]  /*5010*/  @!P0 BREAK B0 ;  /* 0x0000000000008942 */ /* 0x000fea0003800000 */
[----:B------:R-:W-:Y:S05]  /*5020*/  @!P0 BRA `(.L_x_10) ;  /* 0x0000002800508947 */ /* 0x000fea0003800000 */
.L_x_92:
[----:B------:R-:W-:Y:S05]  /*5030*/  BSYNC B0 ;  /* 0x0000000000007941 */ /* 0x000fea0003800000 */
.L_x_91:
[----:B------:R-:W-:-:S04]  /*5040*/  LOP3.LUT R19, R19, 0x1, RZ, 0xfc, !PT ;  /* 0x0000000113137812 */ /* 0x000fc800078efcff */
[----:B------:R-:W-:-:S13]  /*5050*/  ISETP.NE.AND P0, PT, R19, 0x3, PT ;  /* 0x000000031300780c */ /* 0x000fda0003f05270 */
[----:B------:R-:W-:Y:S05]  /*5060*/  @!P0 BRA `(.L_x_95) ;  /* 0x0000000000048947 */ /* 0x000fea0003800000 */
[----:B------:R-:W-:Y:S01]  /*5070*/  BPT.TRAP 0x1 ;  /* 0x000000040000795c */ /* 0x000fe20000300000 */
.L_x_95:
[----:B------:R-:W3:Y:S01]  /*5080*/  S2UR UR5, SR_CgaCtaId ;  /* 0x00000000000579c3 */ /* 0x000ee20000008800 */
[----:B------:R-:W-:Y:S02]  /*5090*/  UMOV UR4, 0x400 ;  /* 0x0000040000047882 */ /* 0x000fe40000000000 */
[----:B---3--:R-:W-:-:S04]  /*50a0*/  ULEA UR4, UR5, UR4, 0x18 ;  /* 0x0000000405047291 */ /* 0x008fc8000f8ec03f */
[----:B------:R-:W-:-:S04]  /*50b0*/  ULEA UR4, UR42, UR4, 0x3 ;  /* 0x000000042a047291 */ /* 0x000fc8000f8e183f */
[----:B------:R-:W-:-:S04]  /*50c0*/  UIADD3 UR4, UR4, 0x60, URZ ;  /* 0x0000006004047890 */ /* 0x000fc8000fffe03f */
[----:B------:R-:W-:-:S09]  /*50d0*/  UPRMT UR4, UR5, 0x654, UR4 ;  /* 0x0000065405047896 */ /* 0x000fd20008000004 */
[----:B------:R-:W-:Y:S01]  /*50e0*/  SYNCS.ARRIVE.TRANS64.RED.A1T0 RZ, [UR4], RZ ;  /* 0x000000ffffff79a7 */ /* 0x000fe20008100404 */
[----:B------:R-:W-:Y:S05]  /*50f0*/  BRA `(.L_x_10) ;  /* 0x00000028001c7947 */ /* 0x000fea0003800000 */
.L_x_9:
[----:B------:R-:W-:Y:S01]  /*5100*/  ULDC.64 UR4, c[0x0][0x8f8] ;  /* 0x00023e0000047ab9 */ /* 0x000fe20000000a00 */
[----:B------:R-:W-:Y:S01]  /*5110*/  PRMT R10, RZ, 0x7610, R10 ;  /* 0x00007610ff0a7816 */ /* 0x000fe2000000000a */
[----:B------:R-:W-:Y:S01]  /*5120*/  IMAD.MOV.U32 R13, RZ, RZ, -0x1 ;  /* 0xffffffffff0d7424 */ /* 0x000fe200078e00ff */
[----:B------:R-:W-:Y:S01]  /*5130*/  ISETP.GE.U32.AND P1, PT, R16, UR4, PT ;  /* 0x0000000410007c0c */ /* 0x000fe2000bf26070 */
[----:B------:R-:W-:Y:S01]  /*5140*/  IMAD.MOV.U32 R6, RZ, RZ, -0x1 ;  /* 0xffffffffff067424 */ /* 0x000fe200078e00ff */
[----:B------:R-:W-:Y:S02]  /*5150*/  MOV R7, 0xffffffff ;  /* 0xffffffff00077802 */ /* 0x000fe40000000f00 */
[----:B------:R-:W-:-:S13]  /*5160*/  ISETP.GE.U32.AND.EX P1, PT, R17, UR5, PT, P1 ;  /* 0x0000000511007c0c */ /* 0x000fda000bf26110 */
[----:B------:R-:W-:Y:S05]  /*5170*/  @P1 BRA `(.L_x_96) ;  /* 0x00000004005c1947 */ /* 0x000fea0003800000 */
[----:B------:R-:W1:Y:S01]  /*5180*/  LDC.64 R14, c[0x0][0x8d0] ;  /* 0x00023400ff0e7b82 */ /* 0x000e620000000a00 */
[----:B------:R-:W-:Y:S02]  /*5190*/  IMAD.MOV.U32 R12, RZ, RZ, R16 ;  /* 0x000000ffff0c7224 */ /* 0x000fe400078e0010 */
[----:B------:R-:W-:-:S05]  /*51a0*/  IMAD.MOV.U32 R13, RZ, RZ, R17 ;  /* 0x000000ffff0d7224 */ /* 0x000fca00078e0011 */
        /* <DEDUP_REMOVED lines=15> */
.L_x_97:
[--C-:B------:R-:W-:Y:S01]  /*52a0*/  SHF.R.U64 R14, R12, R20, R13.reuse ;  /* 0x000000140c0e7219 */ /* 0x100fe2000000120d */
[----:B------:R-:W1:Y:S01]  /*52b0*/  LDC R26, c[0x0][0x8c0] ;  /* 0x00023000ff1a7b82 */ /* 0x000e620000000800 */
[----:B------:R-:W-:Y:S01]  /*52c0*/  I2FP.F32.U32 R7, R8 ;  /* 0x0000000800077245 */ /* 0x000fe20000201000 */
[----:B------:R-:W-:Y:S01]  /*52d0*/  ULDC UR4, c[0x0][0x150] ;  /* 0x0000540000047ab9 */ /* 0x000fe20000000800 */
[----:B------:R-:W-:Y:S02]  /*52e0*/  SHF.R.U32.HI R6, RZ, R20, R13 ;  /* 0x00000014ff067219 */ /* 0x000fe4000001160d */
[----:B------:R-:W-:Y:S01]  /*52f0*/  IADD3 R9, P1, RZ, -R14, RZ ;  /* 0x8000000eff097210 */ /* 0x000fe20007f3e0ff */
[----:B------:R-:W-:Y:S01]  /*5300*/  FMUL R13, R7, UR4 ;  /* 0x00000004070d7c20 */ /* 0x000fe20008400000 */
[----:B------:R-:W-:Y:S01]  /*5310*/  ULDC UR4, c[0x0][0x154] ;  /* 0x0000550000047ab9 */ /* 0x000fe20000000800 */
[----:B------:R-:W2:Y:S02]  /*5320*/  LDC.64 R28, c[0x0][0x8e8] ;  /* 0x00023a00ff1c7b82 */ /* 0x000ea40000000a00 */
[----:B------:R-:W-:-:S02]  /*5330*/  IMAD.X R11, RZ, RZ, ~R6, P1 ;  /* 0x000000ffff0b7224 */ /* 0x000fc400008e0e06 */
[----:B------:R-:W3:Y:S01]  /*5340*/  F2I.U32.TRUNC.NTZ R13, R13 ;  /* 0x0000000d000d7305 */ /* 0x000ee2000020f000 */
[----:B------:R-:W-:-:S03]  /*5350*/  IMAD.WIDE.U32 R6, R9, R24, R16 ;  /* 0x0000001809067225 */ /* 0x000fc600078e0010 */
[----:B------:R-:W4:Y:S01]  /*5360*/  LDC R15, c[0x0][0x144] ;  /* 0x00005100ff0f7b82 */ /* 0x000f220000000800 */
[----:B------:R-:W-:-:S04]  /*5370*/  IMAD R10, R11, R24, RZ ;  /* 0x000000180b0a7224 */ /* 0x000fc800078e02ff */
[----:B------:R-:W-:Y:S02]  /*5380*/  IMAD R9, R9, R25, R10 ;  /* 0x0000001909097224 */ /* 0x000fe400078e020a */
[----:B------:R-:W-:Y:S01]  /*5390*/  IMAD.MOV.U32 R10, RZ, RZ, -0x1 ;  /* 0xffffffffff0a7424 */ /* 0x000fe200078e00ff */
[----:B------:R-:W5:Y:S02]  /*53a0*/  LDC R20, c[0x0][0x8b0] ;  /* 0x00022c00ff147b82 */ /* 0x000f640000000800 */
[----:B------:R-:W-:Y:S02]  /*53b0*/  IADD3 R7, R7, R9, RZ ;  /* 0x0000000907077210 */ /* 0x000fe40007ffe0ff */
[----:B------:R-:W-:Y:S02]  /*53c0*/  I2FP.F32.U32 R9, R3 ;  /* 0x0000000300097245 */ /* 0x000fe40000201000 */
[-C--:B-1----:R-:W-:Y:S01]  /*53d0*/  SHF.R.U64 R12, R6, R26.reuse, R7 ;  /* 0x0000001a060c7219 */ /* 0x082fe20000001207 */
[----:B---3--:R-:W-:Y:S01]  /*53e0*/  IMAD.MOV R6, RZ, RZ, -R13 ;  /* 0x000000ffff067224 */ /* 0x008fe200078e0a0d */
[----:B------:R-:W1:Y:S01]  /*53f0*/  LDC R11, c[0x0][0x900] ;  /* 0x00024000ff0b7b82 */ /* 0x000e620000000800 */
[----:B--2---:R-:W-:Y:S01]  /*5400*/  ISETP.NE.U32.AND P1, PT, R28, RZ, PT ;  /* 0x000000ff1c00720c */ /* 0x004fe20003f25070 */
[----:B------:R-:W-:Y:S01]  /*5410*/  FMUL R9, R9, UR4 ;  /* 0x0000000409097c20 */ /* 0x000fe20008400000 */
[----:B------:R-:W-:-:S02]  /*5420*/  SHF.R.U32.HI R7, RZ, R26, R7 ;  /* 0x0000001aff077219 */ /* 0x000fc40000011607 */
[----:B------:R-:W-:-:S03]  /*5430*/  ISETP.NE.AND.EX P1, PT, R29, RZ, PT, P1 ;  /* 0x000000ff1d00720c */ /* 0x000fc60003f25310 */
[----:B------:R-:W2:Y:S01]  /*5440*/  LDC R24, c[0x0][0x148] ;  /* 0x00005200ff187b82 */ /* 0x000ea20000000800 */
[----:B----4-:R-:W-:Y:S02]  /*5450*/  IMAD R25, R15, R6, R8 ;  /* 0x000000060f197224 */ /* 0x010fe400078e0208 */
[----:B------:R-:W-:-:S05]  /*5460*/  IMAD.MOV.U32 R8, RZ, RZ, 0x1 ;  /* 0x00000001ff087424 */ /* 0x000fca00078e00ff */
[----:B------:R-:W3:Y:S01]  /*5470*/  LDC R23, c[0x0][0x8a8] ;  /* 0x00022a00ff177b82 */ /* 0x000ee20000000800 */
[-CC-:B-----5:R-:W-:Y:S02]  /*5480*/  SHF.R.U64 R15, R12, R20.reuse, R7.reuse ;  /* 0x000000140c0f7219 */ /* 0x1a0fe40000001207 */
[----:B------:R-:W-:Y:S02]  /*5490*/  SHF.R.U32.HI R6, RZ, R20, R7 ;  /* 0x00000014ff067219 */ /* 0x000fe40000011607 */
[----:B------:R4:W1:Y:S03]  /*54a0*/  F2I.U32.TRUNC.NTZ R20, R9 ;  /* 0x0000000900147305 */ /* 0x000866000020f000 */
[----:B------:R-:W2:Y:S01]  /*54b0*/  LDC R27, c[0x0][0x8f0] ;  /* 0x00023c00ff1b7b82 */ /* 0x000ea20000000800 */
[-C--:B-1----:R-:W-:Y:S02]  /*54c0*/  SHF.R.U64 R21, R15, R11.reuse, R6 ;  /* 0x0000000b0f157219 */ /* 0x082fe40000001206 */
[----:B------:R-:W-:-:S02]  /*54d0*/  SHF.L.U32 R10, R10, R11, RZ ;  /* 0x0000000b0a0a7219 */ /* 0x000fc400000006ff */
[-C--:B------:R-:W-:Y:S01]  /*54e0*/  SHF.R.U32.HI R7, RZ, R11.reuse, R6 ;  /* 0x0000000bff077219 */ /* 0x080fe20000011606 */
[----:B------:R-:W-:Y:S01]  /*54f0*/  IMAD.MOV.U32 R6, RZ, RZ, R21 ;  /* 0x000000ffff067224 */ /* 0x000fe200078e0015 */
[----:B------:R-:W-:Y:S01]  /*5500*/  SHF.L.U32 R26, R8, R11, RZ ;  /* 0x0000000b081a7219 */ /* 0x000fe200000006ff */
[----:B------:R-:W1:Y:S01]  /*5510*/  LDC R30, c[0x0][0x8e0] ;  /* 0x00023800ff1e7b82 */ /* 0x000e620000000800 */
[----:B------:R-:W-:-:S07]  /*5520*/  LOP3.LUT R32, RZ, R10, RZ, 0x33, !PT ;  /* 0x0000000aff207212 */ /* 0x000fce00078e33ff */
[----:B------:R-:W1:Y:S01]  /*5530*/  LDC R31, c[0x0][0x8b8] ;  /* 0x00022e00ff1f7b82 */ /* 0x000e620000000800 */
[----:B----4-:R-:W-:Y:S05]  /*5540*/  @!P1 BRA `(.L_x_98) ;  /* 0x0000000000289947 */ /* 0x010fea0003800000 */
[----:B------:R-:W4:Y:S02]  /*5550*/  LDC R6, c[0x0][0x8f4] ;  /* 0x00023d00ff067b82 */ /* 0x000f240000000800 */
[----:B----4-:R-:W-:-:S05]  /*5560*/  IADD3 R11, P1, R21, R6, RZ ;  /* 0x00000006150b7210 */ /* 0x010fca0007f3e0ff */
        /* <DEDUP_REMOVED lines=8> */
.L_x_98:
[----:B------:R-:W-:Y:S01]  /*55f0*/  ISETP.NE.AND P1, PT, R2, 0x1, PT ;  /* 0x000000010200780c */ /* 0x000fe20003f25270 */
[----:B---3--:R-:W-:Y:S01]  /*5600*/  VIADD R9, R23, 0xffffffff ;  /* 0xffffffff17097836 */ /* 0x008fe20000000000 */
[----:B--2---:R-:W-:Y:S01]  /*5610*/  SHF.R.U64 R7, R6, R27, R7 ;  /* 0x0000001b06077219 */ /* 0x004fe20000001207 */
[----:B------:R-:W-:Y:S01]  /*5620*/  IMAD.MOV.U32 R10, RZ, RZ, 0x1 ;  /* 0x00000001ff0a7424 */ /* 0x000fe200078e00ff */
[----:B------:R-:W-:Y:S02]  /*5630*/  IADD3 R20, -R20, RZ, RZ ;  /* 0x000000ff14147210 */ /* 0x000fe40007ffe1ff */
[----:B------:R-:W-:Y:S01]  /*5640*/  LOP3.LUT R6, R15, R32, RZ, 0xc0, !PT ;  /* 0x000000200f067212 */ /* 0x000fe200078ec0ff */
[----:B------:R-:W-:Y:S01]  /*5650*/  IMAD.MOV R8, RZ, RZ, -R7 ;  /* 0x000000ffff087224 */ /* 0x000fe200078e0a07 */
[----:B------:R-:W-:-:S03]  /*5660*/  LOP3.LUT R12, R12, R9, RZ, 0xc0, !PT ;  /* 0x000000090c0c7212 */ /* 0x000fc600078ec0ff */
[----:B------:R-:W-:Y:S02]  /*5670*/  IMAD R6, R26, R7, R6 ;  /* 0x000000071a067224 */ /* 0x000fe400078e0206 */
[----:B------:R-:W-:Y:S02]  /*5680*/  @P1 IMAD R25, R24, R20, R3 ;  /* 0x0000001418191224 */ /* 0x000fe400078e0203 */
[----:B-1----:R-:W-:Y:S02]  /*5690*/  IMAD R3, R8, R30, R21 ;  /* 0x0000001e08037224 */ /* 0x002fe400078e0215 */
[----:B------:R-:W-:Y:S02]  /*56a0*/  IMAD R13, R6, R31, R25 ;  /* 0x0000001f060d7224 */ /* 0x000fe400078e0219 */
[----:B------:R-:W-:-:S05]  /*56b0*/  IMAD R6, R3, R23, R12 ;  /* 0x0000001703067224 */ /* 0x000fca00078e020c */
[----:B------:R-:W-:Y:S02]  /*56c0*/  SEL R7, R6, R13, !P1 ;  /* 0x0000000d06077207 */ /* 0x000fe40004800000 */
[----:B------:R-:W-:Y:S01]  /*56d0*/  SEL R13, R13, R6, !P1 ;  /* 0x000000060d0d7207 */ /* 0x000fe20004800000 */
[----:B------:R-:W-:-:S07]  /*56e0*/  IMAD.MOV.U32 R6, RZ, RZ, R14 ;  /* 0x000000ffff067224 */ /* 0x000fce00078e000e */
.L_x_96:
[----:B------:R-:W-:-:S08]  /*56f0*/  NOP ;  /* 0x0000000000007918 */ /* 0x000fd00000000000 */
[----:B------:R-:W1:-:S00]  /*5700*/  USETMAXREG.DEALLOC.CTAPOOL 0x28 ;  /* 0x00000028000079c8 */ /* 0x000e4000080e0500 */
[----:B-1----:R-:W-:-:S13]  /*5710*/  ISETP.NE.AND P1, PT, R0, 0x1, PT ;  /* 0x000000010000780c */ /* 0x002fda0003f25270 */
[----:B------:R-:W-:Y:S05]  /*5720*/  @!P1 BRA `(.L_x_10) ;  /* 0x0000002000909947 */ /* 0x000fea0003800000 */
[----:B------:R-:W-:Y:S05]  /*5730*/  @!P4 BRA `(.L_x_99) ;  /* 0x0000001000a8c947 */ /* 0x000fea0003800000 */
[----:B------:R-:W-:-:S13]  /*5740*/  ISETP.NE.OR P0, PT, R0, 0x2, P0 ;  /* 0x000000020000780c */ /* 0x000fda0000705670 */
[----:B------:R-:W-:Y:S05]  /*5750*/  @P0 BRA `(.L_x_10) ;  /* 0x0000002000840947 */ /* 0x000fea0003800000 */
[----:B------:R-:W-:-:S13]  /*5760*/  LOP3.LUT P1, RZ, R10, 0xff, RZ, 0xc0, !PT ;  /* 0x000000ff0aff7812 */ /* 0x000fda000782c0ff */
[----:B------:R-:W-:Y:S05]  /*5770*/  @!P1 BRA `(.L_x_100) ;  /* 0x0000000000189947 */ /* 0x000fea0003800000 */
[----:B------:R-:W-:Y:S01]  /*5780*/  UMOV UR4, 0x400 ;  /* 0x0000040000047882 */ /* 0x000fe20000000000 */
[----:B------:R-:W-:Y:S01]  /*5790*/  IMAD.MOV.U32 R0, RZ, RZ, RZ ;  /* 0x000000ffff007224 */ /* 0x000fe200078e00ff */
[----:B------:R-:W-:-:S04]  /*57a0*/  ULEA UR4, UR36, UR4, 0x18 ;  /* 0x0000000424047291 */ /* 0x000fc8000f8ec03f */
[----:B------:R-:W-:-:S05]  /*57b0*/  SHF.L.U32 R0, R0, 0x1f, RZ ;  /* 0x0000001f00007819 */ /* 0x000fca00000006ff */
[----:B------:R-:W1:Y:S02]  /*57c0*/  SYNCS.PHASECHK.TRANS64.TRYWAIT P0, [UR4+0x88], R0 ;  /* 0x00008800ff0075a7 */ /* 0x000e640008000144 */
[----:B-1----:R-:W-:Y:S05]  /*57d0*/  @!P0 BRA `(.L_x_101) ;  /* 0x0000002000ec8947 */ /* 0x002fea0003800000 */
.L_x_100:
[----:B-1----:R-:W-:Y:S01]  /*57e0*/  PRMT R0, RZ, 0x7610, R0 ;  /* 0x00007610ff007816 */ /* 0x002fe20000000000 */
[----:B------:R-:W-:Y:S06]  /*57f0*/  @P3 BRA `(.L_x_102) ;  /* 0x0000000000243947 */ /* 0x000fec0003800000 */
[----:B------:R-:W-:Y:S02]  /*5800*/  ULDC.64 UR4, c[0x0][0x588] ;  /* 0x0001620000047ab9 */ /* 0x000fe40000000a00 */
[----:B------:R-:W-:-:S04]  /*5810*/  ISETP.NE.U32.AND P0, PT, RZ, UR4, PT ;  /* 0x00000004ff007c0c */ /* 0x000fc8000bf05070 */
[----:B------:R-:W-:-:S13]  /*5820*/  ISETP.NE.AND.EX P0, PT, RZ, UR5, PT, P0 ;  /* 0x00000005ff007c0c */ /* 0x000fda000bf05300 */
[----:B------:R-:W-:Y:S05]  /*5830*/  @!P0 BRA `(.L_x_103) ;  /* 0x00000000000c8947 */ /* 0x000fea0003800000 */
[----:B------:R2:W5:Y:S01]  /*5840*/  LDG.E R3, desc[UR40][R4.64] ;  /* 0x0000002804037981 */ /* 0x000562000c1e1900 */
[----:B------:R-:W-:Y:S01]  /*5850*/  IMAD.MOV.U32 R0, RZ, RZ, 0x1 ;  /* 0x00000001ff007424 */ /* 0x000fe200078e00ff */
[----:B------:R-:W-:Y:S06]  /*5860*/  BRA `(.L_x_102) ;  /* 0x0000000000087947 */ /* 0x000fec0003800000 */
.L_x_103:
[----:B------:R-:W1:Y:S01]  /*5870*/  LDC R3, c[0x0][0x580] ;  /* 0x00016000ff037b82 */ /* 0x000e620000000800 */
[----:B------:R-:W-:-:S07]  /*5880*/  IMAD.MOV.U32 R0, RZ, RZ, 0x1 ;  /* 0x00000001ff007424 */ /* 0x000fce00078e00ff */
.L_x_102:
[----:B------:R-:W-:Y:S01]  /*5890*/  MOV R8, 0x1 ;  /* 0x0000000100087802 */ /* 0x000fe20000000f00 */
[----:B------:R-:W-:Y:S06]  /*58a0*/  @!P1 BRA `(.L_x_104) ;  /* 0x0000000c00dc9947 */ /* 0x000fec0003800000 */
[----:B------:R-:W3:Y:S01]  /*58b0*/  LDC R9, c[0x0][0x900] ;  /* 0x00024000ff097b82 */ /* 0x000ee20000000800 */
[----:B--2---:R-:W-:Y:S01]  /*58c0*/  IMAD.MOV.U32 R4, RZ, RZ, -0x1 ;  /* 0xffffffffff047424 */ /* 0x004fe200078e00ff */
[----:B------:R-:W-:Y:S01]  /*58d0*/  LOP3.LUT R10, R19, 0x2, RZ, 0xfc, !PT ;  /* 0x00000002130a7812 */ /* 0x000fe200078efcff */
[----:B------:R-:W-:Y:S01]  /*58e0*/  IMAD.MOV.U32 R8, RZ, RZ, 0x1 ;  /* 0x00000001ff087424 */ /* 0x000fe200078e00ff */
[----:B------:R-:W-:Y:S01]  /*58f0*/  ULDC.64 UR6, c[0x0][0x198] ;  /* 0x0000660000067ab9 */ /* 0x000fe20000000a00 */
[----:B------:R-:W-:Y:S01]  /*5900*/  ULDC.64 UR14, c[0x0][0x588] ;  /* 0x00016200000e7ab9 */ /* 0x000fe20000000a00 */
[----:B------:R-:W-:Y:S01]  /*5910*/  ULDC.64 UR22, c[0x0][0x8f8] ;  /* 0x00023e0000167ab9 */ /* 0x000fe20000000a00 */
[----:B------:R-:W-:Y:S01]  /*5920*/  ULDC.64 UR24, c[0x0][0x590] ;  /* 0x0001640000187ab9 */ /* 0x000fe20000000a00 */
[----:B------:R-:W2:Y:S01]  /*5930*/  LDC R11, c[0x0][0x8a8] ;  /* 0x00022a00ff0b7b82 */ /* 0x000ea20000000800 */
[-C--:B---3--:R-:W-:Y:S02]  /*5940*/  SHF.L.U32 R4, R4, R9.reuse, RZ ;  /* 0x0000000904047219 */ /* 0x088fe400000006ff */
[----:B------:R-:W-:Y:S01]  /*5950*/  SHF.L.U32 R9, R8, R9, RZ ;  /* 0x0000000908097219 */ /* 0x000fe200000006ff */
[----:B------:R-:W-:Y:S01]  /*5960*/  IMAD.MOV.U32 R8, RZ, RZ, 0x1 ;  /* 0x00000001ff087424 */ /* 0x000fe200078e00ff */
[----:B------:R-:W-:Y:S01]  /*5970*/  LOP3.LUT R12, RZ, R4, RZ, 0x33, !PT ;  /* 0x00000004ff0c7212 */ /* 0x000fe200078e33ff */
[----:B--2---:R-:W-:-:S07]  /*5980*/  VIADD R11, R11, 0xffffffff ;  /* 0xffffffff0b0b7836 */ /* 0x004fce0000000000 */
.L_x_136:
[----:B------:R-:W-:Y:S02]  /*5990*/  ISETP.NE.U32.AND P0, PT, RZ, UR24, PT ;  /* 0x00000018ff007c0c */ /* 0x000fe4000bf05070 */
[----:B------:R-:W-:Y:S02]  /*59a0*/  R2UR UR19, R13 ;  /* 0x000000000d1372ca */ /* 0x000fe400000e0000 */
[----:B------:R-:W-:Y:S02]  /*59b0*/  R2UR UR18, R7 ;  /* 0x00000000071272ca */ /* 0x000fe400000e0000 */
[----:B------:R-:W-:-:S09]  /*59c0*/  ISETP.NE.AND.EX P0, PT, RZ, UR25, PT, P0 ;  /* 0x00000019ff007c0c */ /* 0x000fd2000bf05300 */
[----:B------:R-:W-:Y:S02]  /*59d0*/  USHF.L.U32 UR19, UR19, 0x8, URZ ;  /* 0x0000000813137899 */ /* 0x000fe4000800063f */
[----:B------:R-:W-:Y:S02]  /*59e0*/  USHF.L.U32 UR18, UR18, 0x6, URZ ;  /* 0x0000000612127899 */ /* 0x000fe4000800063f */
[----:B--234-:R-:W-:Y:S10]  /*59f0*/  @!P0 BRA `(.L_x_105) ;  /* 0x00000000002c8947 */ /* 0x01cff40003800000 */
[----:B------:R-:W-:-:S04]  /*5a00*/  ISETP.NE.U32.AND P1, PT, RZ, UR14, PT ;  /* 0x0000000eff007c0c */ /* 0x000fc8000bf25070 */
[----:B------:R-:W-:-:S13]  /*5a10*/  ISETP.NE.AND.EX P1, PT, RZ, UR15, PT, P1 ;  /* 0x0000000fff007c0c */ /* 0x000fda000bf25310 */
[----:B------:R-:W-:Y:S05]  /*5a20*/  @!P1 BRA `(.L_x_106) ;  /* 0x0000000000189947 */ /* 0x000fea0003800000 */
[----:B------:R-:W2:Y:S01]  /*5a30*/  LDC.64 R4, c[0x0][0x588] ;  /* 0x00016200ff047b82 */ /* 0x000ea20000000a00 */
[----:B-1---5:R-:W-:-:S04]  /*5a40*/  IMAD R3, R6, UR24, RZ ;  /* 0x0000001806037c24 */ /* 0x022fc8000f8e02ff */
[----:B--2---:R-:W-:-:S05]  /*5a50*/  IMAD.WIDE R4, R3, 0x4, R4 ;  /* 0x0000000403047825 */ /* 0x004fca00078e0204 */
[----:B------:R3:W5:Y:S01]  /*5a60*/  LDG.E R3, desc[UR40][R4.64] ;  /* 0x0000002804037981 */ /* 0x000762000c1e1900 */
[----:B------:R-:W-:Y:S01]  /*5a70*/  IMAD.MOV.U32 R0, RZ, RZ, 0x1 ;  /* 0x00000001ff007424 */ /* 0x000fe200078e00ff */
[----:B------:R-:W-:Y:S06]  /*5a80*/  BRA `(.L_x_105) ;  /* 0x0000000000087947 */ /* 0x000fec0003800000 */
.L_x_106:
[----:B-1---5:R-:W2:Y:S01]  /*5a90*/  LDC R3, c[0x0][0x580] ;  /* 0x00016000ff037b82 */ /* 0x022ea20000000800 */
[----:B------:R-:W-:-:S07]  /*5aa0*/  IMAD.MOV.U32 R0, RZ, RZ, 0x1 ;  /* 0x00000001ff007424 */ /* 0x000fce00078e00ff */
.L_x_105:
[----:B------:R-:W-:Y:S05]  /*5ab0*/  @!P0 BRA `(.L_x_107) ;  /* 0x00000000001c8947 */ /* 0x000fea0003800000 */
[----:B------:R-:W-:-:S13]  /*5ac0*/  LOP3.LUT P2, RZ, R0, 0xff, RZ, 0xc0, !PT ;  /* 0x000000ff00ff7812 */ /* 0x000fda000784c0ff */
[----:B---3--:R-:W3:Y:S02]  /*5ad0*/  @!P2 LDC.64 R4, c[0x0][0x588] ;  /* 0x00016200ff04ab82 */ /* 0x008ee40000000a00 */
[----:B---3--:R-:W-:-:S04]  /*5ae0*/  @!P2 ISETP.NE.U32.AND P0, PT, R4, RZ, PT ;  /* 0x000000ff0400a20c */ /* 0x008fc80003f05070 */
[----:B------:R-:W-:Y:S02]  /*5af0*/  @!P2 ISETP.NE.AND.EX P1, PT, R5, RZ, PT, P0 ;  /* 0x000000ff0500a20c */ /* 0x000fe40003f25300 */
[----:B-12--5:R-:W-:Y:S02]  /*5b00*/  @P2 FSETP.EQ.AND P0, PT, R3, RZ, PT ;  /* 0x000000ff0300220b */ /* 0x026fe40003f02000 */
[----:B------:R-:W-:Y:S01]  /*5b10*/  @!P2 PLOP3.LUT P0, PT, P1, PT, PT, 0x8, 0x0 ;  /* 0x000000000000a81c */ /* 0x000fe20000f0e170 */
[----:B------:R-:W-:-:S12]  /*5b20*/  BRA `(.L_x_108) ;  /* 0x0000000000047947 */ /* 0x000fd80003800000 */
.L_x_107:
[----:B-12--5:R-:W-:-:S13]  /*5b30*/  FSETP.EQ.AND P0, PT, R3, RZ, PT ;  /* 0x000000ff0300720b */ /* 0x026fda0003f02000 */
.L_x_108:
[----:B------:R-:W-:Y:S02]  /*5b40*/  ISETP.NE.AND P2, PT, R10, 0x3, PT ;  /* 0x000000030a00780c */ /* 0x000fe40003f45270 */
[----:B------:R-:W-:-:S04]  /*5b50*/  ELECT P1, URZ, PT ;  /* 0x00000000003f782f */ /* 0x000fc80003820000 */
[----:B------:R-:W-:-:S07]  /*5b60*/  PLOP3.LUT P0, PT, P1, P0, PT, 0x20, 0x0 ;  /* 0x000000000000781c */ /* 0x000fce0000f00470 */
[----:B------:R-:W-:Y:S06]  /*5b70*/  @!P2 BRA `(.L_x_109) ;  /* 0x000000000004a947 */ /* 0x000fec0003800000 */
[----:B------:R-:W-:Y:S01]  /*5b80*/  BPT.TRAP 0x1 ;  /* 0x000000040000795c */ /* 0x000fe20000300000 */
.L_x_109:
[----:B------:R-:W1:Y:S01]  /*5b90*/  S2UR UR36, SR_CgaCtaId ;  /* 0x00000000002479c3 */ /* 0x000e620000008800 */
[----:B------:R-:W-:Y:S01]  /*5ba0*/  UMOV UR4, 0x400 ;  /* 0x0000040000047882 */ /* 0x000fe20000000000 */
[----:B---3--:R-:W-:Y:S01]  /*5bb0*/  SHF.L.U32 R4, R8, 0x1f, RZ ;  /* 0x0000001f08047819 */ /* 0x008fe200000006ff */
[----:B-1----:R-:W-:-:S09]  /*5bc0*/  ULEA UR5, UR36, UR4, 0x18 ;  /* 0x0000000424057291 */ /* 0x002fd2000f8ec03f */
[----:B------:R-:W1:Y:S02]  /*5bd0*/  SYNCS.PHASECHK.TRANS64.TRYWAIT P1, [UR5+0x60], R4 ;  /* 0x00006004ff0075a7 */ /* 0x000e640008020145 */
[----:B-1----:R-:W-:Y:S05]  /*5be0*/  @!P1 BRA `(.L_x_110) ;  /* 0x0000002000009947 */ /* 0x002fea0003800000 */
.L_x_168:
[----:B------:R-:W-:Y:S04]  /*5bf0*/  BSSY B0, `(.L_x_111) ;  /* 0x000000e000007945 */ /* 0x000fe80003800000 */
[----:B------:R-:W-:Y:S05]  /*5c00*/  @!P0 BRA `(.L_x_112) ;  /* 0x0000000000308947 */ /* 0x000fea0003800000 */
[----:B------:R-:W-:Y:S01]  /*5c10*/  R2UR UR20, R6 ;  /* 0x00000000061472ca */ /* 0x000fe200000e0000 */
[----:B------:R-:W-:Y:S02]  /*5c20*/  UIADD3 UR8, UP0, UR6, 0x3f0, URZ ;  /* 0x000003f006087890 */ /* 0x000fe4000ff1e03f */
[----:B------:R-:W-:Y:S02]  /*5c30*/  UIADD3 UR16, UR5, 0x200, URZ ;  /* 0x0000020005107890 */ /* 0x000fe4000fffe03f */
[----:B------:R-:W-:Y:S02]  /*5c40*/  UIADD3 UR17, UR5, 0x40, URZ ;  /* 0x0000004005117890 */ /* 0x000fe4000fffe03f */
[----:B------:R-:W-:Y:S01]  /*5c50*/  UIADD3.X UR9, URZ, UR7, URZ, UP0, !UPT ;  /* 0x000000073f097290 */ /* 0x000fe200087fe43f */
[----:B------:R-:W-:Y:S01]  /*5c60*/  UMOV UR10, 0x0 ;  /* 0x00000000000a7882 */ /* 0x000fe20000000000 */
[----:B------:R-:W-:-:S07]  /*5c70*/  UMOV UR11, 0x10000000 ;  /* 0x10000000000b7882 */ /* 0x000fce0000000000 */
[----:B------:R2:W-:Y:S02]  /*5c80*/  UTMALDG.3D [UR16], [UR8], desc[UR10] ;  /* 0x00000a10080075b4 */ /* 0x0005e40008011000 */
[----:B--2---:R-:W-:Y:S05]  /*5c90*/  @!P2 BRA `(.L_x_113) ;  /* 0x000000000004a947 */ /* 0x004fea0003800000 */
[----:B------:R-:W-:Y:S01]  /*5ca0*/  BPT.TRAP 0x1 ;  /* 0x000000040000795c */ /* 0x000fe20000300000 */
.L_x_113:
[----:B-1----:R-:W1:Y:S02]  /*5cb0*/  LDC R5, c[0x0][0x800] ;  /* 0x00020000ff057b82 */ /* 0x002e640000000800 */
[----:B-1----:R2:W-:Y:S02]  /*5cc0*/  SYNCS.ARRIVE.TRANS64.RED.A0TR RZ, [UR5+0x40], R5 ;  /* 0x00004005ffff79a7 */ /* 0x0025e40008300405 */
.L_x_112:
[----:B------:R-:W-:Y:S05]  /*5cd0*/  BSYNC B0 ;  /* 0x0000000000007941 */ /* 0x000fea0003800000 */
.L_x_111:
[----:B------:R-:W-:Y:S05]  /*5ce0*/  @!P2 BRA `(.L_x_114) ;  /* 0x000000000004a947 */ /* 0x000fea0003800000 */
[----:B------:R-:W-:Y:S01]  /*5cf0*/  BPT.TRAP 0x1 ;  /* 0x000000040000795c */ /* 0x000fe20000300000 */
.L_x_114:
[----:B------:R-:W-:-:S04]  /*5d00*/  UIADD3 UR4, UR5, 0x40, URZ ;  /* 0x0000004005047890 */ /* 0x000fc8000fffe03f */
[----:B------:R-:W-:-:S09]  /*5d10*/  UPRMT UR4, UR36, 0x654, UR4 ;  /* 0x0000065424047896 */ /* 0x000fd20008000004 */
[----:B------:R-:W-:Y:S01]  /*5d20*/  SYNCS.ARRIVE.TRANS64.RED.A1T0 RZ, [UR4], RZ ;  /* 0x000000ffffff79a7 */ /* 0x000fe20008100404 */
[----:B------:R-:W-:Y:S05]  /*5d30*/  @!P2 BRA `(.L_x_115) ;  /* 0x000000000004a947 */ /* 0x000fea0003800000 */
[----:B------:R-:W-:Y:S01]  /*5d40*/  BPT.TRAP 0x1 ;  /* 0x000000040000795c */ /* 0x000fe20000300000 */
.L_x_115:
[----:B------:R-:W3:Y:S02]  /*5d50*/  SYNCS.PHASECHK.TRANS64.TRYWAIT P1, [UR5+0x68], R4 ;  /* 0x00006804ff0075a7 */ /* 0x000ee40008020145 */
[----:B---3--:R-:W-:Y:S05]  /*5d60*/  @!P1 BRA `(.L_x_116) ;  /* 0x0000001c00b89947 */ /* 0x008fea0003800000 */
.L_x_169:
[----:B------:R-:W-:Y:S04]  /*5d70*/  BSSY B0, `(.L_x_117) ;  /* 0x0000010000007945 */ /* 0x000fe80003800000 */
[----:B------:R-:W-:Y:S05]  /*5d80*/  @!P0 BRA `(.L_x_118) ;  /* 0x0000000000388947 */ /* 0x000fea0003800000 */
[----:B------:R-:W-:Y:S01]  /*5d90*/  UIADD3 UR16, UP0, UR6, 0x3f0, URZ ;  /* 0x000003f006107890 */ /* 0x000fe2000ff1e03f */
[----:B------:R-:W-:Y:S01]  /*5da0*/  R2UR UR12, R6 ;  /* 0x00000000060c72ca */ /* 0x000fe200000e0000 */
[----:B------:R-:W-:Y:S02]  /*5db0*/  UIADD3 UR11, UR19, 0x80, URZ ;  /* 0x00000080130b7890 */ /* 0x000fe4000fffe03f */
[----:B------:R-:W-:Y:S02]  /*5dc0*/  UIADD3 UR8, UR5, 0x2200, URZ ;  /* 0x0000220005087890 */ /* 0x000fe4000fffe03f */
[----:B------:R-:W-:Y:S02]  /*5dd0*/  UIADD3 UR9, UR5, 0x48, URZ ;  /* 0x0000004805097890 */ /* 0x000fe4000fffe03f */
[----:B------:R-:W-:Y:S01]  /*5de0*/  UIADD3.X UR17, URZ, UR7, URZ, UP0, !UPT ;  /* 0x000000073f117290 */ /* 0x000fe200087fe43f */
[----:B------:R-:W-:Y:S01]  /*5df0*/  UMOV UR20, 0x0 ;  /* 0x0000000000147882 */ /* 0x000fe20000000000 */
[----:B------:R-:W-:Y:S01]  /*5e00*/  UMOV UR21, 0x10000000 ;  /* 0x1000000000157882 */ /* 0x000fe20000000000 */
[----:B------:R-:W-:-:S06]  /*5e10*/  UMOV UR10, UR18 ;  /* 0x00000012000a7c82 */ /* 0x000fcc0008000000 */
[----:B------:R3:W-:Y:S02]  /*5e20*/  UTMALDG.3D [UR8], [UR16], desc[UR20] ;  /* 0x00001408100075b4 */ /* 0x0007e40008011000 */
[----:B---3--:R-:W-:Y:S05]  /*5e30*/  @!P2 BRA `(.L_x_119) ;  /* 0x000000000004a947 */ /* 0x008fea0003800000 */
[----:B------:R-:W-:Y:S01]  /*5e40*/  BPT.TRAP 0x1 ;  /* 0x000000040000795c */ /* 0x000fe20000300000 */
.L_x_119:
[----:B-12---:R-:W1:Y:S02]  /*5e50*/  LDC R5, c[0x0][0x800] ;  /* 0x00020000ff057b82 */ /* 0x006e640000000800 */
[----:B-1----:R3:W-:Y:S02]  /*5e60*/  SYNCS.ARRIVE.TRANS64.RED.A0TR RZ, [UR5+0x48], R5 ;  /* 0x00004805ffff79a7 */ /* 0x0027e40008300405 */
.L_x_118:
[----:B------:R-:W-:Y:S05]  /*5e70*/  BSYNC B0 ;  /* 0x0000000000007941 */ /* 0x000fea0003800000 */
.L_x_117:
[----:B------:R-:W-:Y:S05]  /*5e80*/  @!P2 BRA `(.L_x_120) ;  /* 0x000000000004a947 */ /* 0x000fea0003800000 */
[----:B------:R-:W-:Y:S01]  /*5e90*/  BPT.TRAP 0x1 ;  /* 0x000000040000795c */ /* 0x000fe20000300000 */
.L_x_120:
[----:B------:R-:W-:Y:S02]  /*5ea0*/  UIADD3 UR4, UR5, 0x48, URZ ;  /* 0x0000004805047890 */ /* 0x000fe4000fffe03f */
[----:B------:R-:W-:Y:S02]  /*5eb0*/  UIADD3 UR10, UR18, 0x20, URZ ;  /* 0x00000020120a7890 */ /* 0x000fe4000fffe03f */
[----:B------:R-:W-:-:S09]  /*5ec0*/  UPRMT UR4, UR36, 0x654, UR4 ;  /* 0x0000065424047896 */ /* 0x000fd20008000004 */
[----:B------:R-:W-:Y:S01]  /*5ed0*/  SYNCS.ARRIVE.TRANS64.RED.A1T0 RZ, [UR4], RZ ;  /* 0x000000ffffff79a7 */ /* 0x000fe20008100404 */
[----:B------:R-:W-:Y:S05]  /*5ee0*/  @!P2 BRA `(.L_x_121) ;  /* 0x000000000004a947 */ /* 0x000fea0003800000 */
[----:B------:R-:W-:Y:S01]  /*5ef0*/  BPT.TRAP 0x1 ;  /* 0x000000040000795c */ /* 0x000fe20000300000 */
.L_x_121:
[----:B------:R-:W4:Y:S02]  /*5f00*/  SYNCS.PHASECHK.TRANS64.TRYWAIT P1, [UR5+0x70], R4 ;  /* 0x00007004ff0075a7 */ /* 0x000f240008020145 */
[----:B----4-:R-:W-:Y:S05]  /*5f10*/  @!P1 BRA `(.L_x_122) ;  /* 0x0000001c00649947 */ /* 0x010fea0003800000 */
.L_x_170:
        /* <DEDUP_REMOVED lines=8> */
[----:B------:R-:W-:Y:S01]  /*5fa0*/  UMOV UR21, 0x10000000 ;  /* 0x1000000000157882 */ /* 0x000fe20000000000 */
[----:B------:R-:W-:-:S06]  /*5fb0*/  UMOV UR11, UR19 ;  /* 0x00000013000b7c82 */ /* 0x000fcc0008000000 */
[----:B------:R4:W-:Y:S02]  /*5fc0*/  UTMALDG.3D [UR8], [UR16], desc[UR20] ;  /* 0x00001408100075b4 */ /* 0x0009e40008011000 */
[----:B----4-:R-:W-:Y:S05]  /*5fd0*/  @!P2 BRA `(.L_x_125) ;  /* 0x000000000004a947 */ /* 0x010fea0003800000 */
[----:B------:R-:W-:Y:S01]  /*5fe0*/  BPT.TRAP 0x1 ;  /* 0x000000040000795c */ /* 0x000fe20000300000 */
.L_x_125:
[----:B-123--:R-:W1:Y:S02]  /*5ff0*/  LDC R5, c[0x0][0x800] ;  /* 0x00020000ff057b82 */ /* 0x00ee640000000800 */
[----:B-1----:R4:W-:Y:S02]  /*6000*/  SYNCS.ARRIVE.TRANS64.RED.A0TR RZ, [UR5+0x50], R5 ;  /* 0x00005005ffff79a7 */ /* 0x0029e40008300405 */
.L_x_124:
[----:B------:R-:W-:Y:S05]  /*6010*/  BSYNC B0 ;  /* 0x0000000000007941 */ /* 0x000fea0003800000 */
.L_x_123:
[----:B------:R-:W-:Y:S05]  /*6020*/  @!P2 BRA `(.L_x_126) ;  /* 0x000000000004a947 */ /* 0x000fea0003800000 */
[----:B------:R-:W-:Y:S01]  /*6030*/  BPT.TRAP 0x1 ;  /* 0x000000040000795c */ /* 0x000fe20000300000 */
.L_x_126:
[----:B------:R-:W-:-:S04]  /*6040*/  UIADD3 UR4, UR5, 0x50, URZ ;  /* 0x0000005005047890 */ /* 0x000fc8000fffe03f */
[----:B------:R-:W-:-:S09]  /*6050*/  UPRMT UR4, UR36, 0x654, UR4 ;  /* 0x0000065424047896 */ /* 0x000fd20008000004 */
[----:B------:R-:W-:Y:S01]  /*6060*/  SYNCS.ARRIVE.TRANS64.RED.A1T0 RZ, [UR4], RZ ;  /* 0x000000ffffff79a7 */ /* 0x000fe20008100404 */
[----:B------:R-:W-:Y:S05]  /*6070*/  @!P2 BRA `(.L_x_127) ;  /* 0x000000000004a947 */ /* 0x000fea0003800000 */
[----:B------:R-:W-:Y:S01]  /*6080*/  BPT.TRAP 0x1 ;  /* 0x000000040000795c */ /* 0x000fe20000300000 */
.L_x_127:
[----:B------:R-:W5:Y:S02]  /*6090*/  SYNCS.PHASECHK.TRANS64.TRYWAIT P1, [UR5+0x78], R4 ;  /* 0x00007804ff0075a7 */ /* 0x000f640008020145 */
[----:B-----5:R-:W-:Y:S05]  /*60a0*/  @!P1 BRA `(.L_x_128) ;  /* 0x0000001c00189947 */ /* 0x020fea0003800000 */
.L_x_171:
[----:B------:R-:W-:Y:S04]  /*60b0*/  BSSY B0, `(.L_x_129) ;  /* 0x000000f000007945 */ /* 0x000fe80003800000 */
[----:B------:R-:W-:Y:S05]  /*60c0*/  @!P0 BRA `(.L_x_130) ;  /* 0x0000000000348947 */ /* 0x000fea0003800000 */
[----:B------:R-:W-:Y:S01]  /*60d0*/  R2UR UR12, R6 ;  /* 0x00000000060c72ca */ /* 0x000fe200000e0000 */
[----:B------:R-:W-:Y:S02]  /*60e0*/  UIADD3 UR16, UP0, UR6, 0x3f0, URZ ;  /* 0x000003f006107890 */ /* 0x000fe4000ff1e03f */
[----:B------:R-:W-:Y:S02]  /*60f0*/  UIADD3 UR11, UR19, 0x80, URZ ;  /* 0x00000080130b7890 */ /* 0x000fe4000fffe03f */
[----:B------:R-:W-:Y:S02]  /*6100*/  UIADD3 UR8, UR5, 0x6200, URZ ;  /* 0x0000620005087890 */ /* 0x000fe4000fffe03f */
[----:B------:R-:W-:Y:S02]  /*6110*/  UIADD3 UR9, UR5, 0x58, URZ ;  /* 0x0000005805097890 */ /* 0x000fe4000fffe03f */
[----:B------:R-:W-:Y:S01]  /*6120*/  UIADD3.X UR17, URZ, UR7, URZ, UP0, !UPT ;  /* 0x000000073f117290 */ /* 0x000fe200087fe43f */
[----:B------:R-:W-:Y:S01]  /*6130*/  UMOV UR20, 0x0 ;  /* 0x0000000000147882 */ /* 0x000fe20000000000 */
[----:B------:R-:W-:-:S07]  /*6140*/  UMOV UR21, 0x10000000 ;  /* 0x1000000000157882 */ /* 0x000fce0000000000 */
[----:B------:R1:W-:Y:S02]  /*6150*/  UTMALDG.3D [UR8], [UR16], desc[UR20] ;  /* 0x00001408100075b4 */ /* 0x0003e40008011000 */
[----:B-1----:R-:W-:Y:S05]  /*6160*/  @!P2 BRA `(.L_x_131) ;  /* 0x000000000004a947 */ /* 0x002fea0003800000 */
[----:B------:R-:W-:Y:S01]  /*6170*/  BPT.TRAP 0x1 ;  /* 0x000000040000795c */ /* 0x000fe20000300000 */
.L_x_131:
[----:B------:R-:W1:Y:S02]  /*6180*/  LDC R4, c[0x0][0x800] ;  /* 0x00020000ff047b82 */ /* 0x000e640000000800 */
[----:B-1----:R1:W-:Y:S02]  /*6190*/  SYNCS.ARRIVE.TRANS64.RED.A0TR RZ, [UR5+0x58], R4 ;  /* 0x00005804ffff79a7 */ /* 0x0023e40008300405 */
.L_x_130:
[----:B------:R-:W-:Y:S05]  /*61a0*/  BSYNC B0 ;  /* 0x0000000000007941 */ /* 0x000fea0003800000 */
.L_x_129:
[----:B------:R-:W-:Y:S05]  /*61b0*/  @!P2 BRA `(.L_x_132) ;  /* 0x000000000004a947 */ /* 0x000fea0003800000 */
[----:B------:R-:W-:Y:S01]  /*61c0*/  BPT.TRAP 0x1 ;  /* 0x000000040000795c */ /* 0x000fe20000300000 */
.L_x_132:
[----:B------:R-:W-:Y:S01]  /*61d0*/  IADD3 R16, P0, R16, UR38, RZ ;  /* 0x0000002610107c10 */ /* 0x000fe2000ff1e0ff */
[----:B------:R-:W-:Y:S01]  /*61e0*/  UIADD3 UR4, UR5, 0x58, URZ ;  /* 0x0000005805047890 */ /* 0x000fe2000fffe03f */
[----:B------:R-:W-:Y:S01]  /*61f0*/  LOP3.LUT R8, R8, 0x1, RZ, 0x3c, !PT ;  /* 0x0000000108087812 */ /* 0x000fe200078e3cff */
[----:B------:R-:W-:Y:S01]  /*6200*/  IMAD.MOV.U32 R13, RZ, RZ, -0x1 ;  /* 0xffffffffff0d7424 */ /* 0x000fe200078e00ff */
[----:B------:R-:W-:Y:S01]  /*6210*/  IADD3.X R17, R17, UR37, RZ, P0, !PT ;  /* 0x0000002511117c10 */ /* 0x000fe200087fe4ff */
[----:B------:R-:W-:Y:S01]  /*6220*/  UPRMT UR4, UR36, 0x654, UR4 ;  /* 0x0000065424047896 */ /* 0x000fe20008000004 */
[----:B------:R-:W-:Y:S01]  /*6230*/  ISETP.GE.U32.AND P0, PT, R16, UR22, PT ;  /* 0x0000001610007c0c */ /* 0x000fe2000bf06070 */
[----:B------:R-:W-:Y:S01]  /*6240*/  IMAD.MOV.U32 R6, RZ, RZ, -0x1 ;  /* 0xffffffffff067424 */ /* 0x000fe200078e00ff */
[----:B-1----:R-:W-:Y:S02]  /*6250*/  PRMT R4, RZ, 0x7610, R4 ;  /* 0x00007610ff047816 */ /* 0x002fe40000000004 */
[----:B------:R-:W-:-:S02]  /*6260*/  ISETP.GE.U32.AND.EX P0, PT, R17, UR23, PT, P0 ;  /* 0x0000001711007c0c */ /* 0x000fc4000bf06100 */
[----:B------:R-:W-:Y:S02]  /*6270*/  MOV R7, 0xffffffff ;  /* 0xffffffff00077802 */ /* 0x000fe40000000f00 */
[----:B------:R-:W-:Y:S09]  /*6280*/  SYNCS.ARRIVE.TRANS64.RED.A1T0 RZ, [UR4], RZ ;  /* 0x000000ffffff79a7 */ /* 0x000ff20008100404 */
[----:B------:R-:W-:Y:S05]  /*6290*/  @P0 BRA `(.L_x_133) ;  /* 0x0000000400580947 */ /* 0x000fea0003800000 */
[----:B------:R-:W1:Y:S01]  /*62a0*/  S2R R13, SR_CTAID.X ;  /* 0x00000000000d7919 */ /* 0x000e620000002500 */
[----:B------:R-:W5:Y:S01]  /*62b0*/  LDC.64 R14, c[0x0][0x8d0] ;  /* 0x00023400ff0e7b82 */ /* 0x000f620000000a00 */
[----:B------:R-:W-:Y:S01]  /*62c0*/  ULDC UR4, c[0x0][0x150] ;  /* 0x0000540000047ab9 */ /* 0x000fe20000000800 */
[----:B------:R-:W-:Y:S01]  /*62d0*/  IMAD.MOV.U32 R22, RZ, RZ, R17 ;  /* 0x000000ffff167224 */ /* 0x000fe200078e0011 */
[----:B------:R-:W2:Y:S05]  /*62e0*/  S2R R20, SR_CTAID.Y ;  /* 0x0000000000147919 */ /* 0x000eaa0000002600 */
[----:B------:R-:W3:Y:S08]  /*62f0*/  LDC R6, c[0x0][0x144] ;  /* 0x00005100ff067b82 */ /* 0x000ef00000000800 */
[----:B------:R-:W3:Y:S01]  /*6300*/  LDC R21, c[0x0][0x8d8] ;  /* 0x00023600ff157b82 */ /* 0x000ee20000000800 */
[----:B-----5:R-:W-:-:S04]  /*6310*/  ISETP.NE.U32.AND P0, PT, R14, RZ, PT ;  /* 0x000000ff0e00720c */ /* 0x020fc80003f05070 */
[----:B------:R-:W-:Y:S02]  /*6320*/  ISETP.NE.AND.EX P0, PT, R15, RZ, PT, P0 ;  /* 0x000000ff0f00720c */ /* 0x000fe40003f05300 */
[----:B-1----:R-:W-:Y:S02]  /*6330*/  I2FP.F32.U32 R4, R13 ;  /* 0x0000000d00047245 */ /* 0x002fe40000201000 */
[----:B--2---:R-:W-:-:S03]  /*6340*/  I2FP.F32.U32 R18, R20 ;  /* 0x0000001400127245 */ /* 0x004fc60000201000 */
[----:B------:R-:W-:-:S06]  /*6350*/  FMUL R4, R4, UR4 ;  /* 0x0000000404047c20 */ /* 0x000fcc0008400000 */
[----:B------:R-:W3:Y:S02]  /*6360*/  F2I.U32.TRUNC.NTZ R4, R4 ;  /* 0x0000000400047305 */ /* 0x000ee4000020f000 */
[----:B---34-:R-:W-:-:S04]  /*6370*/  IMAD.MOV R5, RZ, RZ, -R4 ;  /* 0x000000ffff057224 */ /* 0x018fc800078e0a04 */
[----:B------:R-:W-:Y:S02]  /*6380*/  IMAD R13, R6, R5, R13 ;  /* 0x00000005060d7224 */ /* 0x000fe400078e020d */
[----:B------:R-:W-:Y:S01]  /*6390*/  IMAD.MOV.U32 R6, RZ, RZ, R16 ;  /* 0x000000ffff067224 */ /* 0x000fe200078e0010 */
[----:B------:R-:W-:Y:S06]  /*63a0*/  @!P0 BRA `(.L_x_134) ;  /* 0x0000000000308947 */ /* 0x000fec0003800000 */
[----:B------:R-:W1:Y:S02]  /*63b0*/  LDC R5, c[0x0][0x8dc] ;  /* 0x00023700ff057b82 */ /* 0x000e640000000800 */
[----:B-1----:R-:W-:-:S05]  /*63c0*/  IADD3 R5, P0, R16, R5, RZ ;  /* 0x0000000510057210 */ /* 0x002fca0007f1e0ff */
[----:B------:R-:W-:-:S04]  /*63d0*/  IMAD.X R23, RZ, RZ, R17, P0 ;  /* 0x000000ffff177224 */ /* 0x000fc800000e0611 */
[----:B------:R-:W-:-:S04]  /*63e0*/  IMAD.WIDE.U32 R6, R23, R14, RZ ;  /* 0x0000000e17067225 */ /* 0x000fc800078e00ff */
[----:B------:R-:W-:-:S04]  /*63f0*/  IMAD.WIDE.U32 R6, P0, R5, R15, R6 ;  /* 0x0000000f05067225 */ /* 0x000fc80007800006 */
[----:B------:R-:W-:-:S04]  /*6400*/  IMAD.WIDE.U32 R4, R5, R14, RZ ;  /* 0x0000000e05047225 */ /* 0x000fc800078e00ff */
[----:B------:R-:W-:Y:S01]  /*6410*/  IMAD.MOV.U32 R4, RZ, RZ, R7 ;  /* 0x000000ffff047224 */ /* 0x000fe200078e0007 */
[----:B------:R-:W-:Y:S01]  /*6420*/  IADD3 RZ, P1, R5, R6, RZ ;  /* 0x0000000605ff7210 */ /* 0x000fe20007f3e0ff */
[----:B------:R-:W-:-:S04]  /*6430*/  IMAD.X R5, RZ, RZ, RZ, P0 ;  /* 0x000000ffff057224 */ /* 0x000fc800000e06ff */
[----:B------:R-:W-:-:S04]  /*6440*/  IMAD.WIDE.U32.X R4, R23, R15, R4, P1 ;  /* 0x0000000f17047225 */ /* 0x000fc800008e0404 */
[----:B------:R-:W-:Y:S01]  /*6450*/  IMAD.MOV.U32 R22, RZ, RZ, R5 ;  /* 0x000000ffff167224 */ /* 0x000fe200078e0005 */
[----:B------:R-:W-:-:S07]  /*6460*/  MOV R6, R4 ;  /* 0x0000000400067202 */ /* 0x000fce0000000f00 */
.L_x_134:
[----:B------:R-:W-:Y:S01]  /*6470*/  ULDC UR4, c[0x0][0x154] ;  /* 0x0000550000047ab9 */ /* 0x000fe20000000800 */
[----:B------:R-:W1:Y:S01]  /*6480*/  LDC R7, c[0x0][0x148] ;  /* 0x00005200ff077b82 */ /* 0x000e620000000800 */
[----:B------:R-:W-:Y:S01]  /*6490*/  FMUL R14, R18, UR4 ;  /* 0x00000004120e7c20 */ /* 0x000fe20008400000 */
[----:B------:R-:W-:Y:S02]  /*64a0*/  ISETP.NE.AND P2, PT, R2, 0x1, PT ;  /* 0x000000010200780c */ /* 0x000fe40003f45270 */
[-CC-:B------:R-:W-:Y:S02]  /*64b0*/  SHF.R.U64 R18, R6, R21.reuse, R22.reuse ;  /* 0x0000001506127219 */ /* 0x180fe40000001216 */
[----:B------:R-:W-:Y:S01]  /*64c0*/  SHF.R.U32.HI R21, RZ, R21, R22 ;  /* 0x00000015ff157219 */ /* 0x000fe20000011616 */
[----:B------:R-:W2:Y:S01]  /*64d0*/  F2I.U32.TRUNC.NTZ R14, R14 ;  /* 0x0000000e000e7305 */ /* 0x000ea2000020f000 */
[----:B------:R-:W3:Y:S01]  /*64e0*/  LDC.64 R4, c[0x0][0x8c8] ;  /* 0x00023200ff047b82 */ /* 0x000ee20000000a00 */
[----:B------:R-:W-:-:S05]  /*64f0*/  IADD3 R23, P0, RZ, -R18, RZ ;  /* 0x80000012ff177210 */ /* 0x000fca0007f1e0ff */
[----:B------:R-:W-:Y:S02]  /*6500*/  IMAD.X R21, RZ, RZ, ~R21, P0 ;  /* 0x000000ffff157224 */ /* 0x000fe400000e0e15 */
[----:B------:R-:W4:Y:S01]  /*6510*/  LDC R22, c[0x0][0x8c0] ;  /* 0x00023000ff167b82 */ /* 0x000f220000000800 */
[----:B--2---:R-:W-:-:S07]  /*6520*/  IMAD.MOV R15, RZ, RZ, -R14 ;  /* 0x000000ffff0f7224 */ /* 0x004fce00078e0a0e */
[----:B------:R-:W2:Y:S01]  /*6530*/  LDC R27, c[0x0][0x900] ;  /* 0x00024000ff1b7b82 */ /* 0x000ea20000000800 */
[----:B-1----:R-:W-:-:S07]  /*6540*/  @P2 IMAD R13, R7, R15, R20 ;  /* 0x0000000f070d2224 */ /* 0x002fce00078e0214 */
[----:B------:R-:W1:Y:S01]  /*6550*/  LDC.64 R14, c[0x0][0x8e8] ;  /* 0x00023a00ff0e7b82 */ /* 0x000e620000000a00 */
[----:B---3--:R-:W-:-:S04]  /*6560*/  IMAD R6, R21, R4, RZ ;  /* 0x0000000415067224 */ /* 0x008fc800078e02ff */
[C---:B------:R-:W-:Y:S02]  /*6570*/  IMAD R7, R23.reuse, R5, R6 ;  /* 0x0000000517077224 */ /* 0x040fe400078e0206 */
[----:B------:R-:W-:Y:S01]  /*6580*/  IMAD.WIDE.U32 R4, R23, R4, R16 ;  /* 0x0000000417047225 */ /* 0x000fe200078e0010 */
[----:B------:R-:W3:Y:S03]  /*6590*/  LDC R6, c[0x0][0x8b0] ;  /* 0x00022c00ff067b82 */ /* 0x000ee60000000800 */
[----:B------:R-:W-:-:S05]  /*65a0*/  IMAD.IADD R5, R5, 0x1, R7 ;  /* 0x0000000105057824 */ /* 0x000fca00078e0207 */
[-CC-:B----4-:R-:W-:Y:S01]  /*65b0*/  SHF.R.U64 R26, R4, R22.reuse, R5.reuse ;  /* 0x00000016041a7219 */ /* 0x190fe20000001205 */
[----:B------:R-:W4:Y:S01]  /*65c0*/  LDC R25, c[0x0][0x8f0] ;  /* 0x00023c00ff197b82 */ /* 0x000f220000000800 */
[----:B------:R-:W-:Y:S02]  /*65d0*/  SHF.R.U32.HI R5, RZ, R22, R5 ;  /* 0x00000016ff057219 */ /* 0x000fe40000011605 */
[----:B-1----:R-:W-:-:S05]  /*65e0*/  ISETP.NE.U32.AND P0, PT, R14, RZ, PT ;  /* 0x000000ff0e00720c */ /* 0x002fca0003f05070 */
[----:B------:R-:W1:Y:S01]  /*65f0*/  LDC R24, c[0x0][0x8e0] ;  /* 0x00023800ff187b82 */ /* 0x000e620000000800 */
[----:B------:R-:W-:Y:S02]  /*6600*/  ISETP.NE.AND.EX P0, PT, R15, RZ, PT, P0 ;  /* 0x000000ff0f00720c */ /* 0x000fe40003f05300 */
[----:B---3--:R-:W-:-:S05]  /*6610*/  SHF.R.U64 R23, R26, R6, R5 ;  /* 0x000000061a177219 */ /* 0x008fca0000001205 */
[----:B------:R-:W3:Y:S01]  /*6620*/  LDC R22, c[0x0][0x8b8] ;  /* 0x00022e00ff167b82 */ /* 0x000ee20000000800 */
[----:B------:R-:W-:-:S04]  /*6630*/  SHF.R.U32.HI R4, RZ, R6, R5 ;  /* 0x00000006ff047219 */ /* 0x000fc80000011605 */
[-CC-:B--2---:R-:W-:Y:S02]  /*6640*/  SHF.R.U64 R21, R23, R27.reuse, R4.reuse ;  /* 0x0000001b17157219 */ /* 0x184fe40000001204 */
[----:B------:R-:W-:Y:S01]  /*6650*/  SHF.R.U32.HI R27, RZ, R27, R4 ;  /* 0x0000001bff1b7219 */ /* 0x000fe20000011604 */
[----:B------:R-:W2:Y:S02]  /*6660*/  LDC R20, c[0x0][0x8a8] ;  /* 0x00022a00ff147b82 */ /* 0x000ea40000000800 */
[----:B------:R-:W-:Y:S02]  /*6670*/  IMAD.MOV.U32 R4, RZ, RZ, R21 ;  /* 0x000000ffff047224 */ /* 0x000fe400078e0015 */
[----:B------:R-:W-:Y:S01]  /*6680*/  IMAD.MOV.U32 R5, RZ, RZ, R27 ;  /* 0x000000ffff057224 */ /* 0x000fe200078e001b */
[----:B----4-:R-:W-:Y:S06]  /*6690*/  @!P0 BRA `(.L_x_135) ;  /* 0x0000000000288947 */ /* 0x010fec0003800000 */
[----:B------:R-:W4:Y:S02]  /*66a0*/  LDC R4, c[0x0][0x8f4] ;  /* 0x00023d00ff047b82 */ /* 0x000f240000000800 */
[----:B----4-:R-:W-:-:S05]  /*66b0*/  IADD3 R5, P0, R21, R4, RZ ;  /* 0x0000000415057210 */ /* 0x010fca0007f1e0ff */
[----:B------:R-:W-:-:S04]  /*66c0*/  IMAD.X R27, RZ, RZ, R27, P0 ;  /* 0x000000ffff1b7224 */ /* 0x000fc800000e061b */
[----:B------:R-:W-:-:S04]  /*66d0*/  IMAD.WIDE.U32 R6, R27, R14, RZ ;  /* 0x0000000e1b067225 */ /* 0x000fc800078e00ff */
[----:B------:R-:W-:-:S04]  /*66e0*/  IMAD.WIDE.U32 R6, P0, R5, R15, R6 ;  /* 0x0000000f05067225 */ /* 0x000fc80007800006 */
[----:B------:R-:W-:-:S04]  /*66f0*/  IMAD.WIDE.U32 R4, R5, R14, RZ ;  /* 0x0000000e05047225 */ /* 0x000fc800078e00ff */
[----:B------:R-:W-:Y:S01]  /*6700*/  IMAD.MOV.U32 R4, RZ, RZ, R7 ;  /* 0x000000ffff047224 */ /* 0x000fe200078e0007 */
[----:B------:R-:W-:Y:S02]  /*6710*/  IADD3 RZ, P1, R5, R6, RZ ;  /* 0x0000000605ff7210 */ /* 0x000fe40007f3e0ff */
[----:B------:R-:W-:-:S03]  /*6720*/  IADD3.X R5, RZ, RZ, RZ, P0, !PT ;  /* 0x000000ffff057210 */ /* 0x000fc600007fe4ff */
[----:B------:R-:W-:-:S08]  /*6730*/  IMAD.WIDE.U32.X R4, R27, R15, R4, P1 ;  /* 0x0000000f1b047225 */ /* 0x000fd000008e0404 */
.L_x_135:
[----:B------:R-:W-:Y:S01]  /*6740*/  SHF.R.U64 R25, R4, R25, R5 ;  /* 0x0000001904197219 */ /* 0x000fe20000001205 */
[----:B------:R-:W-:Y:S01]  /*6750*/  IMAD.MOV.U32 R6, RZ, RZ, R18 ;  /* 0x000000ffff067224 */ /* 0x000fe200078e0012 */
[----:B------:R-:W-:Y:S02]  /*6760*/  LOP3.LUT R4, R23, R12, RZ, 0xc0, !PT ;  /* 0x0000000c17047212 */ /* 0x000fe400078ec0ff */
[----:B------:R-:W-:Y:S01]  /*6770*/  LOP3.LUT R26, R26, R11, RZ, 0xc0, !PT ;  /* 0x0000000b1a1a7212 */ /* 0x000fe200078ec0ff */
[----:B------:R-:W-:Y:S02]  /*6780*/  IMAD.MOV R5, RZ, RZ, -R25 ;  /* 0x000000ffff057224 */ /* 0x000fe400078e0a19 */
[----:B------:R-:W-:Y:S02]  /*6790*/  IMAD R4, R9, R25, R4 ;  /* 0x0000001909047224 */ /* 0x000fe400078e0204 */
[----:B-1----:R-:W-:Y:S02]  /*67a0*/  IMAD R21, R5, R24, R21 ;  /* 0x0000001805157224 */ /* 0x002fe400078e0215 */
[----:B---3--:R-:W-:-:S02]  /*67b0*/  IMAD R13, R4, R22, R13 ;  /* 0x00000016040d7224 */ /* 0x008fc400078e020d */
[----:B--2---:R-:W-:Y:S02]  /*67c0*/  IMAD R20, R21, R20, R26 ;  /* 0x0000001415147224 */ /* 0x004fe400078e021a */
[----:B------:R-:W-:-:S03]  /*67d0*/  IMAD.MOV.U32 R4, RZ, RZ, 0x1 ;  /* 0x00000001ff047424 */ /* 0x000fc600078e00ff */
[----:B------:R-:W-:Y:S02]  /*67e0*/  SEL R7, R20, R13, !P2 ;  /* 0x0000000d14077207 */ /* 0x000fe40005000000 */
[----:B------:R-:W-:-:S07]  /*67f0*/  SEL R13, R13, R20, !P2 ;  /* 0x000000140d0d7207 */ /* 0x000fce0005000000 */
.L_x_133:
[----:B------:R-:W-:-:S13]  /*6800*/  LOP3.LUT P0, RZ, R4, 0xff, RZ, 0xc0, !PT ;  /* 0x000000ff04ff7812 */ /* 0x000fda000780c0ff */
[----:B------:R-:W-:Y:S05]  /*6810*/  @P0 BRA `(.L_x_136) ;  /* 0xfffffff0005c0947 */ /* 0x000fea000383ffff */
.L_x_104:
[----:B------:R-:W-:-:S13]  /*6820*/  ELECT P0, URZ, PT ;  /* 0x00000000003f782f */ /* 0x000fda0003800000 */
[----:B------:R-:W-:Y:S05]  /*6830*/  @!P0 BRA `(.L_x_10) ;  /* 0x00000010004c8947 */ /* 0x000fea0003800000 */
[----:B------:R-:W-:-:S04]  /*6840*/  LOP3.LUT R19, R19, 0x2, RZ, 0xfc, !PT ;  /* 0x0000000213137812 */ /* 0x000fc800078efcff */
[----:B------:R-:W-:-:S13]  /*6850*/  ISETP.NE.AND P1, PT, R19, 0x3, PT ;  /* 0x000000031300780c */ /* 0x000fda0003f25270 */
[----:B------:R-:W-:Y:S05]  /*6860*/  @!P1 BRA `(.L_x_137) ;  /* 0x0000000000049947 */ /* 0x000fea0003800000 */
[----:B------:R-:W-:Y:S01]  /*6870*/  BPT.TRAP 0x1 ;  /* 0x000000040000795c */ /* 0x000fe20000300000 */
.L_x_137:
[----:B-1---5:R-:W-:Y:S01]  /*6880*/  IMAD.U32 R3, RZ, RZ, UR36 ;  /* 0x00000024ff037e24 */ /* 0x022fe2000f8e00ff */
[----:B------:R-:W-:Y:S02]  /*6890*/  MOV R2, 0x400 ;  /* 0x0000040000027802 */ /* 0x000fe40000000f00 */
[----:B------:R-:W-:Y:S02]  /*68a0*/  SHF.L.U32 R0, R8, 0x1f, RZ ;  /* 0x0000001f08007819 */ /* 0x000fe400000006ff */
[----:B------:R-:W-:-:S04]  /*68b0*/  LEA R3, R3, R2, 0x18 ;  /* 0x0000000203037211 */ /* 0x000fc800078ec0ff */
[----:B------:R-:W1:Y:S02]  /*68c0*/  SYNCS.PHASECHK.TRANS64.TRYWAIT P0, [R3+URZ+0x60], R0 ;  /* 0x00006000030075a7 */ /* 0x000e64000800017f */
[----:B-1----:R-:W-:Y:S05]  /*68d0*/  @!P0 BRA `(.L_x_138) ;  /* 0x0000001400248947 */ /* 0x002fea0003800000 */
.L_x_172:
[----:B------:R-:W-:Y:S05]  /*68e0*/  @!P1 BRA `(.L_x_139) ;  /* 0x0000000000049947 */ /* 0x000fea0003800000 */
[----:B------:R-:W-:Y:S01]  /*68f0*/  BPT.TRAP 0x1 ;  /* 0x000000040000795c */ /* 0x000fe20000300000 */
.L_x_139:
[----:B------:R-:W1:Y:S02]  /*6900*/  SYNCS.PHASECHK.TRANS64.TRYWAIT P0, [R3+URZ+0x68], R0 ;  /* 0x00006800030075a7 */ /* 0x000e64000800017f */
[----:B-1----:R-:W-:Y:S05]  /*6910*/  @!P0 BRA `(.L_x_140) ;  /* 0x0000001400288947 */ /* 0x002fea0003800000 */
.L_x_173:
[----:B------:R-:W-:Y:S05]  /*6920*/  @!P1 BRA `(.L_x_141) ;  /* 0x0000000000049947 */ /* 0x000fea0003800000 */
[----:B------:R-:W-:Y:S01]  /*6930*/  BPT.TRAP 0x1 ;  /* 0x000000040000795c */ /* 0x000fe20000300000 */
.L_x_141:
[----:B------:R-:W1:Y:S02]  /*6940*/  SYNCS.PHASECHK.TRANS64.TRYWAIT P0, [R3+URZ+0x70], R0 ;  /* 0x00007000030075a7 */ /* 0x000e64000800017f */
[----:B-1----:R-:W-:Y:S05]  /*6950*/  @!P0 BRA `(.L_x_142) ;  /* 0x00000014002c8947 */ /* 0x002fea0003800000 */
.L_x_174:
[----:B------:R-:W-:Y:S05]  /*6960*/  @!P1 BRA `(.L_x_143) ;  /* 0x0000000000049947 */ /* 0x000fea0003800000 */
[----:B------:R-:W-:Y:S01]  /*6970*/  BPT.TRAP 0x1 ;  /* 0x000000040000795c */ /* 0x000fe20000300000 */
.L_x_143:
[----:B------:R-:W-:-:S07]  /*6980*/  SHF.L.U32 R8, R8, 0x1f, RZ ;  /* 0x0000001f08087819 */ /* 0x000fce00000006ff */
.L_x_144:
[----:B------:R1:W1:Y:S02]  /*6990*/  SYNCS.PHASECHK.TRANS64.TRYWAIT P0, [R3+URZ+0x78], R8 ;  /* 0x00007808030075a7 */ /* 0x000264000800017f */
[----:B-1----:R-:W-:Y:S05]  /*69a0*/  @!P0 NANOSLEEP.SYNCS 0x989680 ;  /* 0x009896800000895d */ /* 0x002fea0003900000 */
[----:B------:R-:W1:Y:S02]  /*69b0*/  @!P0 SYNCS.PHASECHK.TRANS64 P0, [R3+URZ+0x78], R8 ;  /* 0x00007808030085a7 */ /* 0x000e64000800007f */
[----:B-1----:R-:W-:Y:S05]  /*69c0*/  @P0 BRA `(.L_x_10) ;  /* 0x0000000c00e80947 */ /* 0x002fea0003800000 */
[----:B------:R-:W-:Y:S05]  /*69d0*/  BRA `(.L_x_144) ;  /* 0xfffffffc00ec7947 */ /* 0x000fea000383ffff */
.L_x_99:
[----:B------:R-:W-:Y:S01]  /*69e0*/  LOP3.LUT P0, RZ, R10, 0xff, RZ, 0xc0, !PT ;  /* 0x000000ff0aff7812 */ /* 0x000fe2000780c0ff */
[----:B------:R-:W-:Y:S02]  /*69f0*/  IMAD.MOV.U32 R3, RZ, RZ, 0x1 ;  /* 0x00000001ff037424 */ /* 0x000fe400078e00ff */
[----:B------:R-:W-:-:S10]  /*6a00*/  IMAD.MOV.U32 R0, RZ, RZ, RZ ;  /* 0x000000ffff007224 */ /* 0x000fd400078e00ff */
[----:B------:R-:W-:Y:S05]  /*6a10*/  @!P0 BRA `(.L_x_145) ;  /* 0x0000000c00208947 */ /* 0x000fea0003800000 */
[----:B------:R-:W1:Y:S01]  /*6a20*/  LDC R0, c[0x0][0x28c] ;  /* 0x0000a300ff007b82 */ /* 0x000e620000000800 */
[C---:B------:R-:W-:Y:S01]  /*6a30*/  LOP3.LUT P2, RZ, R18.reuse, 0x7f, RZ, 0xc0, !PT ;  /* 0x0000007f12ff7812 */ /* 0x040fe2000784c0ff */
[----:B------:R-:W-:Y:S01]  /*6a40*/  ULDC UR5, c[0x0][0x900] ;  /* 0x0002400000057ab9 */ /* 0x000fe20000000800 */
[----:B------:R-:W-:Y:S01]  /*6a50*/  LOP3.LUT P0, RZ, R18, 0x1f, RZ, 0xc0, !PT ;  /* 0x0000001f12ff7812 */ /* 0x000fe2000780c0ff */
[----:B------:R-:W-:Y:S01]  /*6a60*/  UMOV UR6, 0xffffffff ;  /* 0xffffffff00067882 */ /* 0x000fe20000000000 */
[----:B------:R-:W-:Y:S01]  /*6a70*/  BSSY B0, `(.L_x_145) ;  /* 0x00000c2000007945 */ /* 0x000fe20003800000 */
[----:B------:R-:W-:Y:S01]  /*6a80*/  USHF.L.U32 UR6, UR6, UR5, URZ ;  /* 0x0000000506067299 */ /* 0x000fe2000800063f */
[----:B------:R-:W-:Y:S01]  /*6a90*/  IMAD.MOV.U32 R10, RZ, RZ, 0x1 ;  /* 0x00000001ff0a7424 */ /* 0x000fe200078e00ff */
[----:B------:R-:W-:Y:S01]  /*6aa0*/  LOP3.LUT R18, R22, 0x2, RZ, 0xfc, !PT ;  /* 0x0000000216127812 */ /* 0x000fe200078efcff */
[----:B------:R-:W-:Y:S01]  /*6ab0*/  ULDC UR4, c[0x0][0x8a8] ;  /* 0x00022a0000047ab9 */ /* 0x000fe20000000800 */
[----:B------:R-:W-:Y:S01]  /*6ac0*/  PLOP3.LUT P0, PT, P0, P2, PT, 0x8a, 0x0 ;  /* 0x000000000000781c */ /* 0x000fe20000705172 */
[----:B------:R-:W-:Y:S01]  /*6ad0*/  UMOV UR7, 0x1 ;  /* 0x0000000100077882 */ /* 0x000fe20000000000 */
[----:B------:R-:W-:-:S02]  /*6ae0*/  UIADD3 UR15, UR4, -0x1, URZ ;  /* 0xffffffff040f7890 */ /* 0x000fc4000fffe03f */
[----:B------:R-:W-:Y:S02]  /*6af0*/  USHF.L.U32 UR17, UR7, UR5, URZ ;  /* 0x0000000507117299 */ /* 0x000fe4000800063f */
[----:B------:R-:W-:Y:S01]  /*6b00*/  ULOP3.LUT UR16, URZ, UR6, URZ, 0x33, !UPT ;  /* 0x000000063f107292 */ /* 0x000fe2000f8e333f */
[----:B------:R-:W-:Y:S01]  /*6b10*/  ULDC.64 UR20, c[0x0][0x198] ;  /* 0x0000660000147ab9 */ /* 0x000fe20000000a00 */
[----:B-1----:R-:W-:-:S04]  /*6b20*/  IADD3 R0, R0, 0x3f, RZ ;  /* 0x0000003f00007810 */ /* 0x002fc80007ffe0ff */
[----:B------:R-:W-:-:S04]  /*6b30*/  SHF.R.S32.HI R3, RZ, 0x1f, R0 ;  /* 0x0000001fff037819 */ /* 0x000fc80000011400 */
[----:B------:R-:W-:Y:S01]  /*6b40*/  LEA.HI R3, R3, R0, RZ, 0x6 ;  /* 0x0000000003037211 */ /* 0x000fe200078f30ff */
[----:B------:R-:W-:-:S03]  /*6b50*/  IMAD.MOV.U32 R0, RZ, RZ, RZ ;  /* 0x000000ffff007224 */ /* 0x000fc600078e00ff */
[----:B------:R-:W-:Y:S01]  /*6b60*/  SHF.R.S32.HI R11, RZ, 0x6, R3 ;  /* 0x00000006ff0b7819 */ /* 0x000fe20000011403 */
[----:B------:R-:W-:-:S04]  /*6b70*/  IMAD.MOV.U32 R3, RZ, RZ, 0x1 ;  /* 0x00000001ff037424 */ /* 0x000fc800078e00ff */
[----:B------:R-:W-:-:S07]  /*6b80*/  VIADD R12, R11, 0x1 ;  /* 0x000000010b0c7836 */ /* 0x000fce0000000000 */
.L_x_157:
[----:B------:R-:W-:-:S03]  /*6b90*/  UMOV UR4, 0xffffffff ;  /* 0xffffffff00047882 */ /* 0x000fc60000000000 */
[----:B------:R-:W-:Y:S05]  /*6ba0*/  BRA.DIV UR4, `(.L_x_146) ;  /* 0x0000001204ac7947 */ /* 0x000fea000b800000 */
[----:B------:R-:W-:-:S13]  /*6bb0*/  ELECT P6, URZ, PT ;  /* 0x00000000003f782f */ /* 0x000fda00038c0000 */
.L_x_177:
[----:B------:R-:W1:Y:S01]  /*6bc0*/  LDC R4, c[0x0][0x28c] ;  /* 0x0000a300ff047b82 */ /* 0x000e620000000800 */
[----:B------:R-:W-:Y:S01]  /*6bd0*/  BSSY B1, `(.L_x_147) ;  /* 0x0000037000017945 */ /* 0x000fe20003800000 */
[----:B-1----:R-:W-:-:S13]  /*6be0*/  ISETP.LT.OR P6, PT, R4, 0x1, !P6 ;  /* 0x000000010400780c */ /* 0x002fda00077c1670 */
[----:B------:R-:W-:Y:S05]  /*6bf0*/  @P6 BRA `(.L_x_148) ;  /* 0x0000000000d06947 */ /* 0x000fea0003800000 */
[----:B------:R-:W-:Y:S01]  /*6c00*/  IMAD.SHL.U32 R14, R7, 0x40, RZ ;  /* 0x00000040070e7824 */ /* 0x000fe200078e00ff */
[----:B------:R-:W-:Y:S01]  /*6c10*/  MOV R4, R12 ;  /* 0x0000000c00047202 */ /* 0x000fe20000000f00 */
[----:B------:R-:W-:Y:S02]  /*6c20*/  IMAD.SHL.U32 R13, R13, 0x100, RZ ;  /* 0x000001000d0d7824 */ /* 0x000fe400078e00ff */
[----:B------:R-:W-:Y:S02]  /*6c30*/  IMAD.MOV.U32 R19, RZ, RZ, RZ ;  /* 0x000000ffff137224 */ /* 0x000fe400078e00ff */
[----:B------:R-:W-:Y:S02]  /*6c40*/  IMAD.MOV.U32 R5, RZ, RZ, R3 ;  /* 0x000000ffff057224 */ /* 0x000fe400078e0003 */
[----:B------:R-:W-:-:S07]  /*6c50*/  IMAD.MOV.U32 R7, RZ, RZ, R0 ;  /* 0x000000ffff077224 */ /* 0x000fce00078e0000 */
.L_x_152:
[----:B------:R-:W1:Y:S01]  /*6c60*/  S2R R9, SR_CgaCtaId ;  /* 0x0000000000097919 */ /* 0x000e620000008800 */
[----:B------:R-:W-:-:S04]  /*6c70*/  MOV R8, 0x400 ;  /* 0x0000040000087802 */ /* 0x000fc80000000f00 */
[----:B-1----:R-:W-:Y:S02]  /*6c80*/  LEA R20, R9, R8, 0x18 ;  /* 0x0000000809147211 */ /* 0x002fe400078ec0ff */
[----:B------:R-:W-:Y:S01]  /*6c90*/  SHF.L.U32 R8, R5, 0x1f, RZ ;  /* 0x0000001f05087819 */ /* 0x000fe200000006ff */
[----:B------:R-:W1:Y:S02]  /*6ca0*/  @!P2 LDC R9, c[0x0][0x500] ;  /* 0x00014000ff09ab82 */ /* 0x000e640000000800 */
[----:B------:R-:W-:-:S04]  /*6cb0*/  IMAD R15, R7, 0x8, R20 ;  /* 0x00000008070f7824 */ /* 0x000fc800078e0214 */
[----:B------:R-:W2:Y:S02]  /*6cc0*/  SYNCS.PHASECHK.TRANS64.TRYWAIT P1, [R15+URZ+0x20], R8 ;  /* 0x000020080f0075a7 */ /* 0x000ea4000802017f */
[----:B--2---:R-:W-:Y:S05]  /*6cd0*/  @!P1 BRA `(.L_x_149) ;  /* 0x0000001000809947 */ /* 0x004fea0003800000 */
.L_x_178:
[----:B--2---:R-:W-:Y:S01]  /*6ce0*/  PRMT R8, R18, 0x9910, RZ ;  /* 0x0000991012087816 */ /* 0x004fe200000000ff */
[----:B-1----:R1:W-:Y:S03]  /*6cf0*/  @!P2 SYNCS.ARRIVE.TRANS64 RZ, [R15+URZ], R9 ;  /* 0x000000090fffa9a7 */ /* 0x0023e6000800003f */
[----:B------:R-:W-:-:S13]  /*6d00*/  ISETP.NE.AND P1, PT, R8, 0x2, PT ;  /* 0x000000020800780c */ /* 0x000fda0003f25270 */
[----:B-1----:R-:W-:Y:S05]  /*6d10*/  @P1 BRA `(.L_x_150) ;  /* 0x0000000000041947 */ /* 0x002fea0003800000 */
[----:B------:R-:W-:Y:S01]  /*6d20*/  BPT.TRAP 0x1 ;  /* 0x000000040000795c */ /* 0x000fe20000300000 */
.L_x_150:
[----:B------:R-:W-:Y:S05]  /*6d30*/  @P0 BRA `(.L_x_151) ;  /* 0x0000000000040947 */ /* 0x000fea0003800000 */
[----:B------:R-:W-:Y:S01]  /*6d40*/  BPT.TRAP 0x1 ;  /* 0x000000040000795c */ /* 0x000fe20000300000 */
.L_x_151:
[--C-:B------:R-:W-:Y:S01]  /*6d50*/  IMAD R8, R7, 0x8000, R20.reuse ;  /* 0x0000800007087824 */ /* 0x100fe200078e0214 */
[----:B------:R-:W-:Y:S01]  /*6d60*/  R2UR UR9, R15 ;  /* 0x000000000f0972ca */ /* 0x000fe200000e0000 */
[C---:B------:R-:W-:Y:S01]  /*6d70*/  IMAD R20, R7.reuse, 0x2000, R20 ;  /* 0x0000200007147824 */ /* 0x040fe200078e0214 */
[----:B------:R-:W-:Y:S01]  /*6d80*/  UIADD3 UR4, UP0, UR20, 0xf0, URZ ;  /* 0x000000f014047890 */ /* 0x000fe2000ff1e03f */
[----:B------:R-:W-:Y:S01]  /*6d90*/  VIADD R4, R4, 0xffffffff ;  /* 0xffffffff04047836 */ /* 0x000fe20000000000 */
[----:B------:R-:W-:Y:S01]  /*6da0*/  R2UR UR5, R8 ;  /* 0x00000000080572ca */ /* 0x000fe200000e0000 */
[----:B------:R-:W-:Y:S01]  /*6db0*/  UIADD3 UR22, UP1, UR20, 0x1f0, URZ ;  /* 0x000001f014167890 */ /* 0x000fe2000ff3e03f */
[----:B------:R-:W-:Y:S01]  /*6dc0*/  R2UR UR8, R20 ;  /* 0x00000000140872ca */ /* 0x000fe200000e0000 */
[----:B------:R-:W-:Y:S01]  /*6dd0*/  VIADD R7, R7, 0x1 ;  /* 0x0000000107077836 */ /* 0x000fe20000000000 */
[----:B------:R-:W-:Y:S01]  /*6de0*/  R2UR UR11, R13 ;  /* 0x000000000d0b72ca */ /* 0x000fe200000e0000 */
[----:B------:R-:W-:Y:S01]  /*6df0*/  UIADD3.X UR23, URZ, UR21, URZ, UP1, !UPT ;  /* 0x000000153f177290 */ /* 0x000fe20008ffe43f */
[----:B------:R-:W-:Y:S01]  /*6e00*/  R2UR UR10, R19 ;  /* 0x00000000130a72ca */ /* 0x000fe200000e0000 */
[----:B------:R-:W-:Y:S01]  /*6e10*/  UMOV UR6, 0x0 ;  /* 0x0000000000067882 */ /* 0x000fe20000000000 */
[----:B------:R-:W-:Y:S01]  /*6e20*/  R2UR UR12, R6 ;  /* 0x00000000060c72ca */ /* 0x000fe200000e0000 */
[----:B------:R-:W-:Y:S01]  /*6e30*/  UMOV UR7, 0x10000000 ;  /* 0x1000000000077882 */ /* 0x000fe20000000000 */
[----:B------:R-:W-:-:S02]  /*6e40*/  R2UR UR18, R14 ;  /* 0x000000000e1272ca */ /* 0x000fc400000e0000 */
[----:B------:R-:W-:Y:S01]  /*6e50*/  ISETP.GT.AND P3, PT, R4, 0x1, PT ;  /* 0x000000010400780c */ /* 0x000fe20003f64270 */
[----:B------:R-:W-:Y:S01]  /*6e60*/  UIADD3 UR13, UR5, 0x8400, URZ ;  /* 0x00008400050d7890 */ /* 0x000fe2000fffe03f */
[----:B------:R-:W-:Y:S01]  /*6e70*/  ISETP.NE.AND P1, PT, R7, 0x4, PT ;  /* 0x000000040700780c */ /* 0x000fe20003f25270 */
[----:B------:R-:W-:Y:S01]  /*6e80*/  UIADD3.X UR5, URZ, UR21, URZ, UP0, !UPT ;  /* 0x000000153f057290 */ /* 0x000fe200087fe43f */
[----:B------:R-:W-:Y:S01]  /*6e90*/  IADD3 R19, R19, 0x40, RZ ;  /* 0x0000004013137810 */ /* 0x000fe20007ffe0ff */
[----:B------:R-:W-:Y:S01]  /*6ea0*/  UIADD3 UR14, UR8, 0x28400, URZ ;  /* 0x00028400080e7890 */ /* 0x000fe2000fffe03f */
[----:B------:R-:W-:Y:S02]  /*6eb0*/  SEL R8, RZ, 0x1, P1 ;  /* 0x00000001ff087807 */ /* 0x000fe40000800000 */
[----:B------:R-:W-:Y:S01]  /*6ec0*/  UMOV UR8, UR13 ;  /* 0x0000000d00087c82 */ /* 0x000fe20008000000 */
[----:B------:R-:W-:Y:S02]  /*6ed0*/  SEL R7, R7, RZ, P1 ;  /* 0x000000ff07077207 */ /* 0x000fe40000800000 */
[----:B------:R-:W-:Y:S01]  /*6ee0*/  LOP3.LUT R5, R5, R8, RZ, 0x3c, !PT ;  /* 0x0000000805057212 */ /* 0x000fe200078e3cff */
[----:B------:R1:W-:Y:S02]  /*6ef0*/  UTMALDG.3D [UR8], [UR4], desc[UR6] ;  /* 0x00000608040075b4 */ /* 0x0003e40008011000 */
[----:B-1----:R-:W-:Y:S01]  /*6f00*/  UMOV UR8, UR14 ;  /* 0x0000000e00087c82 */ /* 0x002fe20008000000 */
[----:B------:R-:W-:-:S02]  /*6f10*/  UMOV UR11, UR18 ;  /* 0x00000012000b7c82 */ /* 0x000fc40008000000 */
[----:B------:R1:W-:Y:S02]  /*6f20*/  UTMALDG.3D [UR8], [UR22], desc[UR6] ;  /* 0x00000608160075b4 */ /* 0x0003e40008011000 */
[----:B-1----:R-:W-:Y:S05]  /*6f30*/  @P3 BRA `(.L_x_152) ;  /* 0xfffffffc00483947 */ /* 0x002fea000383ffff */
.L_x_148:
[----:B------:R-:W-:Y:S05]  /*6f40*/  BSYNC B1 ;  /* 0x0000000000017941 */ /* 0x000fea0003800000 */
.L_x_147:
[----:B------:R-:W-:Y:S01]  /*6f50*/  LOP3.LUT P3, RZ, R10, 0xff, RZ, 0xc0, !PT ;  /* 0x000000ff0aff7812 */ /* 0x000fe2000786c0ff */
[----:B------:R-:W-:Y:S01]  /*6f60*/  IMAD.IADD R0, R11, 0x1, R0 ;  /* 0x000000010b007824 */ /* 0x000fe200078e0200 */
[----:B------:R-:W-:Y:S01]  /*6f70*/  IADD3 R16, P4, R16, UR38, RZ ;  /* 0x0000002610107c10 */ /* 0x000fe2000ff9e0ff */
[----:B------:R-:W-:Y:S01]  /*6f80*/  ULDC.64 UR4, c[0x0][0x8f8] ;  /* 0x00023e0000047ab9 */ /* 0x000fe20000000a00 */
[----:B------:R-:W-:Y:S01]  /*6f90*/  BSSY B1, `(.L_x_153) ;  /* 0x000006d000017945 */ /* 0x000fe20003800000 */
[----:B------:R-:W-:Y:S01]  /*6fa0*/  IMAD.MOV.U32 R13, RZ, RZ, -0x1 ;  /* 0xffffffffff0d7424 */ /* 0x000fe200078e00ff */
[----:B------:R-:W-:Y:S01]  /*6fb0*/  SHF.R.U32.HI R4, RZ, 0x2, R0 ;  /* 0x00000002ff047819 */ /* 0x000fe20000011600 */
[----:B------:R-:W-:Y:S01]  /*6fc0*/  IMAD.MOV.U32 R7, RZ, RZ, -0x1 ;  /* 0xffffffffff077424 */ /* 0x000fe200078e00ff */
[----:B------:R-:W-:Y:S02]  /*6fd0*/  ISETP.GT.U32.AND P1, PT, R0, 0x3, PT ;  /* 0x000000030000780c */ /* 0x000fe40003f24070 */
[----:B------:R-:W-:-:S02]  /*6fe0*/  LOP3.LUT R4, R4, 0x1, RZ, 0xc0, !PT ;  /* 0x0000000104047812 */ /* 0x000fc400078ec0ff */
[----:B------:R-:W-:Y:S01]  /*6ff0*/  ISETP.LT.U32.AND P1, PT, R11, 0x4, P1 ;  /* 0x000000040b00780c */ /* 0x000fe20000f21070 */
[----:B------:R-:W1:Y:S01]  /*7000*/  @P3 S2R R6, SR_CgaCtaId ;  /* 0x0000000000063919 */ /* 0x000e620000008800 */
[----:B------:R-:W-:Y:S02]  /*7010*/  @P3 MOV R5, 0x400 ;  /* 0x0000040000053802 */ /* 0x000fe40000000f00 */
[----:B------:R-:W-:Y:S02]  /*7020*/  IADD3.X R17, R17, UR37, RZ, P4, !PT ;  /* 0x0000002511117c10 */ /* 0x000fe4000a7fe4ff */
[----:B------:R-:W-:Y:S02]  /*7030*/  ISETP.GE.U32.AND P4, PT, R16, UR4, PT ;  /* 0x0000000410007c0c */ /* 0x000fe4000bf86070 */
[----:B------:R-:W-:Y:S02]  /*7040*/  LOP3.LUT R0, R0, 0x3, RZ, 0xc0, !PT ;  /* 0x0000000300007812 */ /* 0x000fe400078ec0ff */
[----:B------:R-:W-:-:S02]  /*7050*/  PRMT R10, RZ, 0x7610, R10 ;  /* 0x00007610ff0a7816 */ /* 0x000fc4000000000a */
[----:B-1----:R-:W-:Y:S01]  /*7060*/  @P3 LEA R5, R6, R5, 0x18 ;  /* 0x0000000506053211 */ /* 0x002fe200078ec0ff */
[----:B------:R-:W-:-:S03]  /*7070*/  IMAD.MOV.U32 R6, RZ, RZ, -0x1 ;  /* 0xffffffffff067424 */ /* 0x000fc600078e00ff */
[----:B------:R1:W-:Y:S01]  /*7080*/  @P3 SYNCS.ARRIVE.TRANS64.A1T0 RZ, [R5+URZ+0x88], RZ ;  /* 0x000088ff05ff39a7 */ /* 0x0003e2000810003f */
[----:B------:R-:W-:Y:S02]  /*7090*/  ISETP.NE.U32.AND P3, PT, R4, 0x1, PT ;  /* 0x000000010400780c */ /* 0x000fe40003f65070 */
[----:B------:R-:W-:Y:S02]  /*70a0*/  SEL R4, RZ, 0x1, !P1 ;  /* 0x00000001ff047807 */ /* 0x000fe40004800000 */
[----:B------:R-:W-:Y:S02]  /*70b0*/  ISETP.GE.U32.AND.EX P1, PT, R17, UR5, PT, P4 ;  /* 0x0000000511007c0c */ /* 0x000fe4000bf26140 */
[----:B------:R-:W-:-:S04]  /*70c0*/  ISETP.GT.U32.AND P3, PT, R11, 0x3, !P3 ;  /* 0x000000030b00780c */ /* 0x000fc80005f64070 */
[----:B-1----:R-:W-:-:S04]  /*70d0*/  SEL R5, RZ, 0x1, !P3 ;  /* 0x00000001ff057807 */ /* 0x002fc80005800000 */
[--C-:B------:R-:W-:Y:S02]  /*70e0*/  LOP3.LUT R3, R5, R3, R4.reuse, 0x96, !PT ;  /* 0x0000000305037212 */ /* 0x100fe400078e9604 */
[----:B------:R-:W-:Y:S01]  /*70f0*/  PRMT R4, RZ, 0x7610, R4 ;  /* 0x00007610ff047816 */ /* 0x000fe20000000004 */
[----:B------:R-:W-:Y:S06]  /*7100*/  @P1 BRA `(.L_x_154) ;  /* 0x0000000400541947 */ /* 0x000fec0003800000 */
[----:B------:R-:W-:Y:S01]  /*7110*/  ULDC.64 UR4, c[0x0][0x8d0] ;  /* 0x0002340000047ab9 */ /* 0x000fe20000000a00 */
[----:B------:R-:W1:Y:S01]  /*7120*/  S2R R14, SR_CTAID.X ;  /* 0x00000000000e7919 */ /* 0x000e620000002500 */
[----:B------:R-:W-:Y:S01]  /*7130*/  ISETP.NE.U32.AND P1, PT, RZ, UR4, PT ;  /* 0x00000004ff007c0c */ /* 0x000fe2000bf25070 */
[----:B------:R-:W-:Y:S01]  /*7140*/  ULDC UR7, c[0x0][0x8d8] ;  /* 0x0002360000077ab9 */ /* 0x000fe20000000800 */
[----:B------:R-:W-:Y:S01]  /*7150*/  IMAD.MOV.U32 R4, RZ, RZ, R16 ;  /* 0x000000ffff047224 */ /* 0x000fe200078e0010 */
[----:B------:R-:W2:Y:S01]  /*7160*/  S2R R13, SR_CTAID.Y ;  /* 0x00000000000d7919 */ /* 0x000ea20000002600 */
[----:B------:R-:W-:Y:S01]  /*7170*/  ISETP.NE.AND.EX P1, PT, RZ, UR5, PT, P1 ;  /* 0x00000005ff007c0c */ /* 0x000fe2000bf25310 */
[----:B------:R-:W-:-:S12]  /*7180*/  IMAD.MOV.U32 R5, RZ, RZ, R17 ;  /* 0x000000ffff057224 */ /* 0x000fd800078e0011 */
[----:B------:R-:W-:Y:S05]  /*7190*/  @!P1 BRA `(.L_x_155) ;  /* 0x0000000000289947 */ /* 0x000fea0003800000 */
[----:B------:R-:W-:Y:S02]  /*71a0*/  ULDC UR6, c[0x0][0x8dc] ;  /* 0x0002370000067ab9 */ /* 0x000fe40000000800 */
[----:B------:R-:W-:-:S05]  /*71b0*/  IADD3 R9, P1, R16, UR6, RZ ;  /* 0x0000000610097c10 */ /* 0x000fca000ff3e0ff */
[----:B------:R-:W-:-:S04]  /*71c0*/  IMAD.X R15, RZ, RZ, R17, P1 ;  /* 0x000000ffff0f7224 */ /* 0x000fc800008e0611 */
[----:B------:R-:W-:-:S04]  /*71d0*/  IMAD.WIDE.U32 R6, R15, UR4, RZ ;  /* 0x000000040f067c25 */ /* 0x000fc8000f8e00ff */
[----:B------:R-:W-:-:S04]  /*71e0*/  IMAD.WIDE.U32 R6, P1, R9, UR5, R6 ;  /* 0x0000000509067c25 */ /* 0x000fc8000f820006 */
[----:B------:R-:W-:Y:S01]  /*71f0*/  IMAD.WIDE.U32 R8, R9, UR4, RZ ;  /* 0x0000000409087c25 */ /* 0x000fe2000f8e00ff */
[----:B------:R-:W-:-:S03]  /*7200*/  IADD3.X R5, RZ, RZ, RZ, P1, !PT ;  /* 0x000000ffff057210 */ /* 0x000fc60000ffe4ff */
[----:B------:R-:W-:Y:S01]  /*7210*/  IMAD.MOV.U32 R4, RZ, RZ, R7 ;  /* 0x000000ffff047224 */ /* 0x000fe200078e0007 */
[----:B------:R-:W-:-:S05]  /*7220*/  IADD3 RZ, P1, R9, R6, RZ ;  /* 0x0000000609ff7210 */ /* 0x000fca0007f3e0ff */
[----:B------:R-:W-:-:S08]  /*7230*/  IMAD.WIDE.U32.X R4, R15, UR5, R4, P1 ;  /* 0x000000050f047c25 */ /* 0x000fd000088e0404 */
.L_x_155:
[--C-:B------:R-:W-:Y:S01]  /*7240*/  SHF.R.U64 R8, R4, UR7, R5.reuse ;  /* 0x0000000704087c19 */ /* 0x100fe20008001205 */
[----:B------:R-:W-:Y:S01]  /*7250*/  ULDC.64 UR4, c[0x0][0x8c8] ;  /* 0x0002320000047ab9 */ /* 0x000fe20000000a00 */
[----:B------:R-:W-:Y:S01]  /*7260*/  SHF.R.U32.HI R4, RZ, UR7, R5 ;  /* 0x00000007ff047c19 */ /* 0x000fe20008011605 */
[----:B------:R-:W3:Y:S01]  /*7270*/  LDC R25, c[0x0][0x144] ;  /* 0x00005100ff197b82 */ /* 0x000ee20000000800 */
[----:B------:R-:W-:Y:S01]  /*7280*/  IADD3 R7, P1, RZ, -R8, RZ ;  /* 0x80000008ff077210 */ /* 0x000fe20007f3e0ff */
[----:B------:R-:W-:Y:S01]  /*7290*/  ULDC.64 UR8, c[0x0][0x8e8] ;  /* 0x00023a0000087ab9 */ /* 0x000fe20000000a00 */
[----:B-1----:R-:W-:Y:S01]  /*72a0*/  I2FP.F32.U32 R9, R14 ;  /* 0x0000000e00097245 */ /* 0x002fe20000201000 */
[----:B------:R-:W-:Y:S02]  /*72b0*/  ULDC UR6, c[0x0][0x8b0] ;  /* 0x00022c0000067ab9 */ /* 0x000fe40000000800 */
[----:B------:R-:W-:Y:S01]  /*72c0*/  IMAD.X R4, RZ, RZ, ~R4, P1 ;  /* 0x000000ffff047224 */ /* 0x000fe200008e0e04 */
[----:B------:R-:W-:Y:S01]  /*72d0*/  ISETP.NE.U32.AND P1, PT, RZ, UR8, PT ;  /* 0x00000008ff007c0c */ /* 0x000fe2000bf25070 */
[----:B------:R-:W1:Y:S02]  /*72e0*/  LDC R20, c[0x0][0x148] ;  /* 0x00005200ff147b82 */ /* 0x000e640000000800 */
[----:B------:R-:W-:Y:S01]  /*72f0*/  IMAD R6, R4, UR4, RZ ;  /* 0x0000000404067c24 */ /* 0x000fe2000f8e02ff */
[----:B------:R-:W-:Y:S01]  /*7300*/  ISETP.NE.AND.EX P1, PT, RZ, UR9, PT, P1 ;  /* 0x00000009ff007c0c */ /* 0x000fe2000bf25310 */
[----:B------:R-:W-:Y:S01]  /*7310*/  IMAD.WIDE.U32 R4, R7, UR4, R16 ;  /* 0x0000000407047c25 */ /* 0x000fe2000f8e0010 */
[----:B------:R-:W-:-:S03]  /*7320*/  ULDC UR4, c[0x0][0x150] ;  /* 0x0000540000047ab9 */ /* 0x000fc60000000800 */
[----:B------:R-:W-:Y:S02]  /*7330*/  IMAD R7, R7, UR5, R6 ;  /* 0x0000000507077c24 */ /* 0x000fe4000f8e0206 */
[----:B------:R-:W-:Y:S01]  /*7340*/  FMUL R6, R9, UR4 ;  /* 0x0000000409067c20 */ /* 0x000fe20008400000 */
[----:B------:R-:W-:Y:S01]  /*7350*/  ULDC UR4, c[0x0][0x8c0] ;  /* 0x0002300000047ab9 */ /* 0x000fe20000000800 */
[----:B------:R-:W-:Y:S01]  /*7360*/  ULDC UR5, c[0x0][0x154] ;  /* 0x0000550000057ab9 */ /* 0x000fe20000000800 */
[----:B------:R-:W-:-:S03]  /*7370*/  IMAD.IADD R5, R5, 0x1, R7 ;  /* 0x0000000105057824 */ /* 0x000fc600078e0207 */
[----:B------:R-:W4:Y:S02]  /*7380*/  F2I.U32.TRUNC.NTZ R6, R6 ;  /* 0x0000000600067305 */ /* 0x000f24000020f000 */
[----:B------:R-:W-:Y:S02]  /*7390*/  SHF.R.U64 R9, R4, UR4, R5 ;  /* 0x0000000404097c19 */ /* 0x000fe40008001205 */
[----:B--2---:R-:W-:-:S05]  /*73a0*/  I2FP.F32.U32 R4, R13 ;  /* 0x0000000d00047245 */ /* 0x004fca0000201000 */
[----:B------:R-:W-:Y:S01]  /*73b0*/  FMUL R21, R4, UR5 ;  /* 0x0000000504157c20 */ /* 0x000fe20008400000 */
[----:B------:R-:W-:Y:S01]  /*73c0*/  SHF.R.U32.HI R4, RZ, UR4, R5 ;  /* 0x00000004ff047c19 */ /* 0x000fe20008011605 */
[----:B------:R-:W-:-:S03]  /*73d0*/  ULDC UR4, c[0x0][0x900] ;  /* 0x0002400000047ab9 */ /* 0x000fc60000000800 */
[--C-:B------:R-:W-:Y:S01]  /*73e0*/  SHF.R.U64 R19, R9, UR6, R4.reuse ;  /* 0x0000000609137c19 */ /* 0x100fe20008001204 */
[----:B------:R-:W2:Y:S01]  /*73f0*/  F2I.U32.TRUNC.NTZ R21, R21 ;  /* 0x0000001500157305 */ /* 0x000ea2000020f000 */
[----:B------:R-:W-:Y:S01]  /*7400*/  SHF.R.U32.HI R4, RZ, UR6, R4 ;  /* 0x00000006ff047c19 */ /* 0x000fe20008011604 */
[----:B----4-:R-:W-:-:S03]  /*7410*/  IMAD.MOV R6, RZ, RZ, -R6 ;  /* 0x000000ffff067224 */ /* 0x010fc600078e0a06 */
[----:B------:R-:W-:Y:S01]  /*7420*/  SHF.R.U64 R15, R19, UR4, R4 ;  /* 0x00000004130f7c19 */ /* 0x000fe20008001204 */
[----:B---3--:R-:W-:Y:S01]  /*7430*/  IMAD R14, R25, R6, R14 ;  /* 0x00000006190e7224 */ /* 0x008fe200078e020e */
[----:B------:R-:W-:-:S03]  /*7440*/  SHF.R.U32.HI R23, RZ, UR4, R4 ;  /* 0x00000004ff177c19 */ /* 0x000fc60008011604 */
[----:B------:R-:W-:Y:S02]  /*7450*/  IMAD.MOV.U32 R4, RZ, RZ, R15 ;  /* 0x000000ffff047224 */ /* 0x000fe400078e000f */
[----:B------:R-:W-:Y:S01]  /*7460*/  IMAD.MOV.U32 R5, RZ, RZ, R23 ;  /* 0x000000ffff057224 */ /* 0x000fe200078e0017 */
[----:B--2---:R-:W-:Y:S06]  /*7470*/  @!P1 BRA `(.L_x_156) ;  /* 0x0000000000289947 */ /* 0x004fec0003800000 */
[----:B------:R-:W-:Y:S02]  /*7480*/  ULDC UR4, c[0x0][0x8f4] ;  /* 0x00023d0000047ab9 */ /* 0x000fe40000000800 */
[----:B------:R-:W-:-:S05]  /*7490*/  IADD3 R5, P1, R15, UR4, RZ ;  /* 0x000000040f057c10 */ /* 0x000fca000ff3e0ff */
[----:B------:R-:W-:-:S04]  /*74a0*/  IMAD.X R23, RZ, RZ, R23, P1 ;  /* 0x000000ffff177224 */ /* 0x000fc800008e0617 */
[----:B------:R-:W-:-:S04]  /*74b0*/  IMAD.WIDE.U32 R6, R23, UR8, RZ ;  /* 0x0000000817067c25 */ /* 0x000fc8000f8e00ff */
[----:B------:R-:W-:-:S04]  /*74c0*/  IMAD.WIDE.U32 R6, P1, R5, UR9, R6 ;  /* 0x0000000905067c25 */ /* 0x000fc8000f820006 */
[----:B------:R-:W-:-:S04]  /*74d0*/  IMAD.WIDE.U32 R4, R5, UR8, RZ ;  /* 0x0000000805047c25 */ /* 0x000fc8000f8e00ff */
[----:B------:R-:W-:Y:S01]  /*74e0*/  IMAD.MOV.U32 R4, RZ, RZ, R7 ;  /* 0x000000ffff047224 */ /* 0x000fe200078e0007 */
[----:B------:R-:W-:Y:S02]  /*74f0*/  IADD3 RZ, P3, R5, R6, RZ ;  /* 0x0000000605ff7210 */ /* 0x000fe40007f7e0ff */
[----:B------:R-:W-:-:S03]  /*7500*/  IADD3.X R5, RZ, RZ, RZ, P1, !PT ;  /* 0x000000ffff057210 */ /* 0x000fc60000ffe4ff */
[----:B------:R-:W-:-:S08]  /*7510*/  IMAD.WIDE.U32.X R4, R23, UR9, R4, P3 ;  /* 0x0000000917047c25 */ /* 0x000fd000098e0404 */
.L_x_156:
[----:B------:R-:W-:Y:S01]  /*7520*/  ISETP.NE.AND P1, PT, R2, 0x1, PT ;  /* 0x000000010200780c */ /* 0x000fe20003f25270 */
[----:B------:R-:W-:Y:S01]  /*7530*/  ULDC UR4, c[0x0][0x8f0] ;  /* 0x00023c0000047ab9 */ /* 0x000fe20000000800 */
[----:B------:R-:W-:Y:S01]  /*7540*/  LOP3.LUT R19, R19, UR16, RZ, 0xc0, !PT ;  /* 0x0000001013137c12 */ /* 0x000fe2000f8ec0ff */
[----:B------:R-:W-:Y:S01]  /*7550*/  IMAD.MOV R21, RZ, RZ, -R21 ;  /* 0x000000ffff157224 */ /* 0x000fe200078e0a15 */
[----:B------:R-:W-:Y:S01]  /*7560*/  SHF.R.U64 R4, R4, UR4, R5 ;  /* 0x0000000404047c19 */ /* 0x000fe20008001205 */
[----:B------:R-:W-:Y:S01]  /*7570*/  ULDC UR4, c[0x0][0x8e0] ;  /* 0x0002380000047ab9 */ /* 0x000fe20000000800 */
[----:B------:R-:W-:Y:S01]  /*7580*/  ULDC UR5, c[0x0][0x8b8] ;  /* 0x00022e0000057ab9 */ /* 0x000fe20000000800 */
[----:B------:R-:W-:Y:S02]  /*7590*/  IMAD.MOV.U32 R5, RZ, RZ, 0x1 ;  /* 0x00000001ff057424 */ /* 0x000fe400078e00ff */
[----:B------:R-:W-:Y:S02]  /*75a0*/  IMAD.MOV R6, RZ, RZ, -R4 ;  /* 0x000000ffff067224 */ /* 0x000fe400078e0a04 */
[----:B------:R-:W-:Y:S01]  /*75b0*/  IMAD R19, R4, UR17, R19 ;  /* 0x0000001104137c24 */ /* 0x000fe2000f8e0213 */
[----:B------:R-:W-:Y:S01]  /*75c0*/  LOP3.LUT R4, R9, UR15, RZ, 0xc0, !PT ;  /* 0x0000000f09047c12 */ /* 0x000fe2000f8ec0ff */
[----:B-1----:R-:W-:-:S02]  /*75d0*/  @P1 IMAD R14, R20, R21, R13 ;  /* 0x00000015140e1224 */ /* 0x002fc400078e020d */
[----:B------:R-:W-:Y:S01]  /*75e0*/  IMAD R15, R6, UR4, R15 ;  /* 0x00000004060f7c24 */ /* 0x000fe2000f8e020f */
[----:B------:R-:W-:Y:S01]  /*75f0*/  ULDC UR4, c[0x0][0x8a8] ;  /* 0x00022a0000047ab9 */ /* 0x000fe20000000800 */
[----:B------:R-:W-:Y:S02]  /*7600*/  IMAD R14, R19, UR5, R14 ;  /* 0x00000005130e7c24 */ /* 0x000fe4000f8e020e */
[--C-:B------:R-:W-:Y:S01]  /*7610*/  IMAD R15, R15, UR4, R4.reuse ;  /* 0x000000040f0f7c24 */ /* 0x100fe2000f8e0204 */
[----:B------:R-:W-:Y:S01]  /*7620*/  PRMT R4, R5, 0x7610, R4 ;  /* 0x0000761005047816 */ /* 0x000fe20000000004 */
[----:B------:R-:W-:-:S03]  /*7630*/  IMAD.MOV.U32 R6, RZ, RZ, R8 ;  /* 0x000000ffff067224 */ /* 0x000fc600078e0008 */
[----:B------:R-:W-:Y:S02]  /*7640*/  SEL R7, R15, R14, !P1 ;  /* 0x0000000e0f077207 */ /* 0x000fe40004800000 */
[----:B------:R-:W-:-:S07]  /*7650*/  SEL R13, R14, R15, !P1 ;  /* 0x0000000f0e0d7207 */ /* 0x000fce0004800000 */
.L_x_154:
[----:B------:R-:W-:Y:S05]  /*7660*/  BSYNC B1 ;  /* 0x0000000000017941 */ /* 0x000fea0003800000 */
.L_x_153:
[----:B------:R-:W-:-:S13]  /*7670*/  LOP3.LUT P1, RZ, R4, 0xff, RZ, 0xc0, !PT ;  /* 0x000000ff04ff7812 */ /* 0x000fda000782c0ff */
[----:B------:R-:W-:Y:S05]  /*7680*/  @P1 BRA `(.L_x_157) ;  /* 0xfffffff400401947 */ /* 0x000fea000383ffff */
[----:B------:R-:W-:Y:S05]  /*7690*/  BSYNC B0 ;  /* 0x0000000000007941 */ /* 0x000fea0003800000 */
.L_x_145:
[----:B------:R-:W-:-:S03]  /*76a0*/  UMOV UR4, 0xffffffff ;  /* 0xffffffff00047882 */ /* 0x000fc60000000000 */
[----:B------:R-:W-:Y:S05]  /*76b0*/  BRA.DIV UR4, `(.L_x_158) ;  /* 0x0000000a041c7947 */ /* 0x000fea000b800000 */
[----:B------:R-:W-:-:S13]  /*76c0*/  ELECT P6, URZ, PT ;  /* 0x00000000003f782f */ /* 0x000fda00038c0000 */
.L_x_181:
[----:B------:R-:W-:Y:S05]  /*76d0*/  @!P6 BRA `(.L_x_10) ;  /* 0x0000000000a4e947 */ /* 0x000fea0003800000 */
[----:B------:R-:W-:-:S04]  /*76e0*/  LOP3.LUT R22, R22, 0x2, RZ, 0xfc, !PT ;  /* 0x0000000216167812 */ /* 0x000fc800078efcff */
[----:B------:R-:W-:-:S13]  /*76f0*/  ISETP.NE.AND P0, PT, R22, 0x3, PT ;  /* 0x000000031600780c */ /* 0x000fda0003f05270 */
[----:B------:R-:W-:Y:S05]  /*7700*/  @!P0 BRA `(.L_x_159) ;  /* 0x0000000000048947 */ /* 0x000fea0003800000 */
[----:B------:R-:W-:Y:S01]  /*7710*/  BPT.TRAP 0x1 ;  /* 0x000000040000795c */ /* 0x000fe20000300000 */
.L_x_159:
[----:B------:R-:W1:Y:S01]  /*7720*/  S2R R5, SR_CgaCtaId ;  /* 0x0000000000057919 */ /* 0x000e620000008800 */
[----:B------:R-:W-:Y:S02]  /*7730*/  MOV R2, 0x400 ;  /* 0x0000040000027802 */ /* 0x000fe40000000f00 */
[----:B------:R-:W-:Y:S02]  /*7740*/  SHF.L.U32 R4, R3, 0x1f, RZ ;  /* 0x0000001f03047819 */ /* 0x000fe400000006ff */
[----:B-1----:R-:W-:-:S05]  /*7750*/  LEA R5, R5, R2, 0x18 ;  /* 0x0000000205057211 */ /* 0x002fca00078ec0ff */
[----:B------:R-:W-:-:S04]  /*7760*/  VIADD R5, R5, 0x20 ;  /* 0x0000002005057836 */ /* 0x000fc80000000000 */
[C---:B------:R-:W-:Y:S01]  /*7770*/  IMAD R7, R0.reuse, 0x8, R5 ;  /* 0x0000000800077824 */ /* 0x040fe200078e0205 */
[----:B------:R-:W-:-:S03]  /*7780*/  IADD3 R0, R0, 0x1, RZ ;  /* 0x0000000100007810 */ /* 0x000fc60007ffe0ff */
[----:B------:R-:W1:Y:S01]  /*7790*/  SYNCS.PHASECHK.TRANS64.TRYWAIT P0, [R7+URZ], R4 ;  /* 0x00000004070075a7 */ /* 0x000e62000800017f */
[----:B------:R-:W-:-:S04]  /*77a0*/  ISETP.NE.AND P1, PT, R0, 0x4, PT ;  /* 0x000000040000780c */ /* 0x000fc80003f25270 */
[----:B------:R-:W-:Y:S02]  /*77b0*/  SEL R2, RZ, 0x1, P1 ;  /* 0x00000001ff027807 */ /* 0x000fe40000800000 */
[----:B------:R-:W-:Y:S02]  /*77c0*/  SEL R0, R0, RZ, P1 ;  /* 0x000000ff00007207 */ /* 0x000fe40000800000 */
[----:B------:R-:W-:-:S03]  /*77d0*/  LOP3.LUT R9, R3, R2, RZ, 0x3c, !PT ;  /* 0x0000000203097212 */ /* 0x000fc600078e3cff */
[----:B------:R-:W-:Y:S01]  /*77e0*/  IMAD R6, R0, 0x8, R5 ;  /* 0x0000000800067824 */ /* 0x000fe200078e0205 */
[----:B------:R-:W-:Y:S01]  /*77f0*/  SHF.L.U32 R3, R9, 0x1f, RZ ;  /* 0x0000001f09037819 */ /* 0x000fe200000006ff */
[----:B-1----:R-:W-:Y:S06]  /*7800*/  @!P0 BRA `(.L_x_160) ;  /* 0x0000000400e88947 */ /* 0x002fec0003800000 */
.L_x_182:
[----:B------:R-:W2:Y:S01]  /*7810*/  SYNCS.PHASECHK.TRANS64.TRYWAIT P0, [R6+URZ], R3 ;  /* 0x00000003060075a7 */ /* 0x000ea2000800017f */
[----:B------:R-:W-:-:S05]  /*7820*/  VIADD R0, R0, 0x1 ;  /* 0x0000000100007836 */ /* 0x000fca0000000000 */
[----:B------:R-:W-:-:S04]  /*7830*/  ISETP.NE.AND P1, PT, R0, 0x4, PT ;  /* 0x000000040000780c */ /* 0x000fc80003f25270 */
[----:B------:R-:W-:Y:S02]  /*7840*/  SEL R2, RZ, 0x1, P1 ;  /* 0x00000001ff027807 */ /* 0x000fe40000800000 */
[----:B------:R-:W-:Y:S02]  /*7850*/  SEL R0, R0, RZ, P1 ;  /* 0x000000ff00007207 */ /* 0x000fe40000800000 */
[----:B------:R-:W-:-:S03]  /*7860*/  LOP3.LUT R9, R9, R2, RZ, 0x3c, !PT ;  /* 0x0000000209097212 */ /* 0x000fc600078e3cff */
[----:B-1----:R-:W-:Y:S01]  /*7870*/  IMAD R7, R0, 0x8, R5 ;  /* 0x0000000800077824 */ /* 0x002fe200078e0205 */
[----:B------:R-:W-:Y:S01]  /*7880*/  SHF.L.U32 R4, R9, 0x1f, RZ ;  /* 0x0000001f09047819 */ /* 0x000fe200000006ff */
[----:B--2---:R-:W-:Y:S06]  /*7890*/  @!P0 BRA `(.L_x_161) ;  /* 0x0000000400d88947 */ /* 0x004fec0003800000 */
.L_x_183:
[----:B------:R-:W2:Y:S01]  /*78a0*/  SYNCS.PHASECHK.TRANS64.TRYWAIT P0, [R7+URZ], R4 ;  /* 0x00000004070075a7 */ /* 0x000ea2000800017f */
[----:B------:R-:W-:-:S05]  /*78b0*/  VIADD R0, R0, 0x1 ;  /* 0x0000000100007836 */ /* 0x000fca0000000000 */
[----:B------:R-:W-:-:S04]  /*78c0*/  ISETP.NE.AND P1, PT, R0, 0x4, PT ;  /* 0x000000040000780c */ /* 0x000fc80003f25270 */
[----:B------:R-:W-:Y:S02]  /*78d0*/  SEL R2, RZ, 0x1, P1 ;  /* 0x00000001ff027807 */ /* 0x000fe40000800000 */
[----:B------:R-:W-:Y:S02]  /*78e0*/  SEL R0, R0, RZ, P1 ;  /* 0x000000ff00007207 */ /* 0x000fe40000800000 */
[----:B------:R-:W-:Y:S01]  /*78f0*/  LOP3.LUT R2, R9, R2, RZ, 0x3c, !PT ;  /* 0x0000000209027212 */ /* 0x000fe200078e3cff */
[----:B--2---:R-:W-:Y:S06]  /*7900*/  @!P0 BRA `(.L_x_162) ;  /* 0x0000000400d08947 */ /* 0x004fec0003800000 */
.L_x_184:
[----:B------:R-:W-:Y:S01]  /*7910*/  IMAD R5, R0, 0x8, R5 ;  /* 0x0000000800057824 */ /* 0x000fe200078e0205 */
[----:B------:R-:W-:-:S07]  /*7920*/  SHF.L.U32 R0, R2, 0x1f, RZ ;  /* 0x0000001f02007819 */ /* 0x000fce00000006ff */
.L_x_163:
[----:B---3--:R3:W4:Y:S02]  /*7930*/  SYNCS.PHASECHK.TRANS64.TRYWAIT P0, [R5+URZ], R0 ;  /* 0x00000000050075a7 */ /* 0x008724000800017f */
[----:B----4-:R-:W-:Y:S05]  /*7940*/  @!P0 NANOSLEEP.SYNCS 0x989680 ;  /* 0x009896800000895d */ /* 0x010fea0003900000 */
[----:B------:R-:W4:Y:S02]  /*7950*/  @!P0 SYNCS.PHASECHK.TRANS64 P0, [R5+URZ], R0 ;  /* 0x00000000050085a7 */ /* 0x000f24000800007f */
[----:B----4-:R-:W-:Y:S05]  /*7960*/  @!P0 BRA `(.L_x_163) ;  /* 0xfffffffc00f08947 */ /* 0x010fea000383ffff */
.L_x_10:
[----:B------:R-:W-:Y:S05]  /*7970*/  BSYNC B6 ;  /* 0x0000000000067941 */ /* 0x000fea0003800000 */
.L_x_8:
[----:B------:R-:W-:Y:S05]  /*7980*/  EXIT ;  /* 0x000000000000794d */ /* 0x000fea0003800000 */
.L_x_23:
[----:B----4-:R4:W1:Y:S02]  /*7990*/  SYNCS.PHASECHK.TRANS64.TRYWAIT P1, [R3+URZ], R0 ;  /* 0x00000000030075a7 */ /* 0x010864000802017f */
[----:B-1----:R-:W-:Y:S05]  /*79a0*/  @!P1 NANOSLEEP.SYNCS 0x989680 ;  /* 0x009896800000995d */ /* 0x002fea0003900000 */
[----:B------:R-:W1:Y:S02]  /*79b0*/  @!P1 SYNCS.PHASECHK.TRANS64 P1, [R3+URZ], R0 ;  /* 0x00000000030095a7 */ /* 0x000e64000802007f */
[----:B-1----:R-:W-:Y:S05]  /*79c0*/  @!P1 BRA `(.L_x_23) ;  /* 0xfffffffc00f09947 */ /* 0x002fea000383ffff */
[----:B------:R-:W-:Y:S05]  /*79d0*/  BRA `(.L_x_22) ;  /* 0xffffff9c00507947 */ /* 0x000fea000383ffff */
.L_x_28:
[----:B---3--:R-:W-:-:S04]  /*79e0*/  IMAD.U32 R4, RZ, RZ, UR8 ;  /* 0x00000008ff047e24 */ /* 0x008fc8000f8e00ff */
[----:B------:R3:W4:Y:S03]  /*79f0*/  SYNCS.PHASECHK.TRANS64.TRYWAIT P1, [R4+URZ], R3 ;  /* 0x00000003040075a7 */ /* 0x000726000802017f */
[----:B----4-:R-:W-:Y:S05]  /*7a00*/  @!P1 NANOSLEEP.SYNCS 0x989680 ;  /* 0x009896800000995d */ /* 0x010fea0003900000 */
[----:B------:R-:W4:Y:S02]  /*7a10*/  @!P1 SYNCS.PHASECHK.TRANS64 P1, [R4+URZ], R3 ;  /* 0x00000003040095a7 */ /* 0x000f24000802007f */
[----:B----4-:R-:W-:Y:S05]  /*7a20*/  @!P1 BRA `(.L_x_28) ;  /* 0xfffffffc00ec9947 */ /* 0x010fea000383ffff */
[----:B------:R-:W-:Y:S05]  /*7a30*/  BRA `(.L_x_27) ;  /* 0xffffffa000847947 */ /* 0x000fea000383ffff */
.L_x_50:
[----:B-1----:R-:W-:-:S04]  /*7a40*/  IMAD.U32 R4, RZ, RZ, UR52 ;  /* 0x00000034ff047e24 */ /* 0x002fc8000f8e00ff */
[----:B------:R1:W2:Y:S03]  /*7a50*/  SYNCS.PHASECHK.TRANS64.TRYWAIT P2, [R4+URZ+0x40], R3 ;  /* 0x00004003040075a7 */ /* 0x0002a6000804017f */
[----:B--2---:R-:W-:Y:S05]  /*7a60*/  @!P2 NANOSLEEP.SYNCS 0x989680 ;  /* 0x009896800000a95d */ /* 0x004fea0003900000 */
[----:B------:R-:W2:Y:S02]  /*7a70*/  @!P2 SYNCS.PHASECHK.TRANS64 P2, [R4+URZ+0x40], R3 ;  /* 0x000040030400a5a7 */ /* 0x000ea4000804007f */
[----:B--2---:R-:W-:Y:S05]  /*7a80*/  @!P2 BRA `(.L_x_50) ;  /* 0xfffffffc00eca947 */ /* 0x004fea000383ffff */
[----:B------:R-:W-:Y:S05]  /*7a90*/  BRA `(.L_x_164) ;  /* 0xffffffac00ac7947 */ /* 0x000fea000383ffff */
.L_x_61:
[----:B-1----:R1:W2:Y:S02]  /*7aa0*/  SYNCS.PHASECHK.TRANS64.TRYWAIT P5, [R15+URZ+0x40], R20 ;  /* 0x000040140f0075a7 */ /* 0x0022a400080a017f */
[----:B--2---:R-:W-:Y:S05]  /*7ab0*/  @!P5 NANOSLEEP.SYNCS 0x989680 ;  /* 0x009896800000d95d */ /* 0x004fea0003900000 */
[----:B------:R-:W2:Y:S02]  /*7ac0*/  @!P5 SYNCS.PHASECHK.TRANS64 P5, [R15+URZ+0x40], R20 ;  /* 0x000040140f00d5a7 */ /* 0x000ea400080a007f */
[----:B--2---:R-:W-:Y:S05]  /*7ad0*/  @!P5 BRA `(.L_x_61) ;  /* 0xfffffffc00f0d947 */ /* 0x004fea000383ffff */
[----:B------:R-:W-:Y:S05]  /*7ae0*/  BRA `(.L_x_165) ;  /* 0xffffffb400f47947 */ /* 0x000fea000383ffff */
.L_x_71:
[----:B-1----:R1:W2:Y:S02]  /*7af0*/  SYNCS.PHASECHK.TRANS64.TRYWAIT P5, [R14+URZ+0x40], R15 ;  /* 0x0000400f0e0075a7 */ /* 0x0022a400080a017f */
[----:B--2---:R-:W-:Y:S05]  /*7b00*/  @!P5 NANOSLEEP.SYNCS 0x989680 ;  /* 0x009896800000d95d */ /* 0x004fea0003900000 */
[----:B------:R-:W2:Y:S02]  /*7b10*/  @!P5 SYNCS.PHASECHK.TRANS64 P5, [R14+URZ+0x40], R15 ;  /* 0x0000400f0e00d5a7 */ /* 0x000ea400080a007f */
[----:B--2---:R-:W-:Y:S05]  /*7b20*/  @!P5 BRA `(.L_x_71) ;  /* 0xfffffffc00f0d947 */ /* 0x004fea000383ffff */
[----:B------:R-:W-:Y:S05]  /*7b30*/  BRA `(.L_x_166) ;  /* 0xffffffbc00ac7947 */ /* 0x000fea000383ffff */
.L_x_81:
[----:B-1----:R1:W2:Y:S02]  /*7b40*/  SYNCS.PHASECHK.TRANS64.TRYWAIT P3, [R15+URZ+0x40], R14 ;  /* 0x0000400e0f0075a7 */ /* 0x0022a4000806017f */
[----:B--2---:R-:W-:Y:S05]  /*7b50*/  @!P3 NANOSLEEP.SYNCS 0x989680 ;  /* 0x009896800000b95d */ /* 0x004fea0003900000 */
[----:B------:R-:W2:Y:S02]  /*7b60*/  @!P3 SYNCS.PHASECHK.TRANS64 P3, [R15+URZ+0x40], R14 ;  /* 0x0000400e0f00b5a7 */ /* 0x000ea4000806007f */
[----:B--2---:R-:W-:Y:S05]  /*7b70*/  @!P3 BRA `(.L_x_81) ;  /* 0xfffffffc00f0b947 */ /* 0x004fea000383ffff */
[----:B------:R-:W-:Y:S05]  /*7b80*/  BRA `(.L_x_167) ;  /* 0xffffffc400707947 */ /* 0x000fea000383ffff */
.L_x_101:
[----:B-1----:R-:W-:-:S04]  /*7b90*/  MOV R3, UR4 ;  /* 0x0000000400037c02 */ /* 0x002fc80008000f00 */
[----:B------:R1:W2:Y:S03]  /*7ba0*/  SYNCS.PHASECHK.TRANS64.TRYWAIT P0, [R3+URZ+0x88], R0 ;  /* 0x00008800030075a7 */ /* 0x0002a6000800017f */
[----:B--2---:R-:W-:Y:S05]  /*7bb0*/  @!P0 NANOSLEEP.SYNCS 0x989680 ;  /* 0x009896800000895d */ /* 0x004fea0003900000 */
[----:B------:R-:W2:Y:S02]  /*7bc0*/  @!P0 SYNCS.PHASECHK.TRANS64 P0, [R3+URZ+0x88], R0 ;  /* 0x00008800030085a7 */ /* 0x000ea4000800007f */
[----:B--2---:R-:W-:Y:S05]  /*7bd0*/  @!P0 BRA `(.L_x_101) ;  /* 0xfffffffc00ec8947 */ /* 0x004fea000383ffff */
[----:B------:R-:W-:Y:S05]  /*7be0*/  BRA `(.L_x_100) ;  /* 0xffffffd800fc7947 */ /* 0x000fea000383ffff */
.L_x_110:
[----:B-1----:R-:W-:-:S04]  /*7bf0*/  IMAD.U32 R5, RZ, RZ, UR5 ;  /* 0x00000005ff057e24 */ /* 0x002fc8000f8e00ff */
[----:B------:R1:W2:Y:S03]  /*7c00*/  SYNCS.PHASECHK.TRANS64.TRYWAIT P1, [R5+URZ+0x60], R4 ;  /* 0x00006004050075a7 */ /* 0x0002a6000802017f */
[----:B--2---:R-:W-:Y:S05]  /*7c10*/  @!P1 NANOSLEEP.SYNCS 0x989680 ;  /* 0x009896800000995d */ /* 0x004fea0003900000 */
[----:B------:R-:W2:Y:S02]  /*7c20*/  @!P1 SYNCS.PHASECHK.TRANS64 P1, [R5+URZ+0x60], R4 ;  /* 0x00006004050095a7 */ /* 0x000ea4000802007f */
[----:B--2---:R-:W-:Y:S05]  /*7c30*/  @!P1 BRA `(.L_x_110) ;  /* 0xfffffffc00ec9947 */ /* 0x004fea000383ffff */
[----:B------:R-:W-:Y:S05]  /*7c40*/  BRA `(.L_x_168) ;  /* 0xffffffdc00e87947 */ /* 0x000fea000383ffff */
.L_x_116:
[----:B-12---:R-:W-:-:S04]  /*7c50*/  IMAD.U32 R5, RZ, RZ, UR5 ;  /* 0x00000005ff057e24 */ /* 0x006fc8000f8e00ff */
[----:B------:R1:W2:Y:S03]  /*7c60*/  SYNCS.PHASECHK.TRANS64.TRYWAIT P1, [R5+URZ+0x68], R4 ;  /* 0x00006804050075a7 */ /* 0x0002a6000802017f */
[----:B--2---:R-:W-:Y:S05]  /*7c70*/  @!P1 NANOSLEEP.SYNCS 0x989680 ;  /* 0x009896800000995d */ /* 0x004fea0003900000 */
[----:B------:R-:W2:Y:S02]  /*7c80*/  @!P1 SYNCS.PHASECHK.TRANS64 P1, [R5+URZ+0x68], R4 ;  /* 0x00006804050095a7 */ /* 0x000ea4000802007f */
[----:B--2---:R-:W-:Y:S05]  /*7c90*/  @!P1 BRA `(.L_x_116) ;  /* 0xfffffffc00ec9947 */ /* 0x004fea000383ffff */
[----:B------:R-:W-:Y:S05]  /*7ca0*/  BRA `(.L_x_169) ;  /* 0xffffffe000307947 */ /* 0x000fea000383ffff */
.L_x_122:
[----:B-123--:R-:W-:-:S04]  /*7cb0*/  IMAD.U32 R5, RZ, RZ, UR5 ;  /* 0x00000005ff057e24 */ /* 0x00efc8000f8e00ff */
[----:B------:R1:W2:Y:S03]  /*7cc0*/  SYNCS.PHASECHK.TRANS64.TRYWAIT P1, [R5+URZ+0x70], R4 ;  /* 0x00007004050075a7 */ /* 0x0002a6000802017f */
[----:B--2---:R-:W-:Y:S05]  /*7cd0*/  @!P1 NANOSLEEP.SYNCS 0x989680 ;  /* 0x009896800000995d */ /* 0x004fea0003900000 */
[----:B------:R-:W2:Y:S02]  /*7ce0*/  @!P1 SYNCS.PHASECHK.TRANS64 P1, [R5+URZ+0x70], R4 ;  /* 0x00007004050095a7 */ /* 0x000ea4000802007f */
[----:B--2---:R-:W-:Y:S05]  /*7cf0*/  @!P1 BRA `(.L_x_122) ;  /* 0xfffffffc00ec9947 */ /* 0x004fea000383ffff */
[----:B------:R-:W-:Y:S05]  /*7d00*/  BRA `(.L_x_170) ;  /* 0xffffffe000847947 */ /* 0x000fea000383ffff */
.L_x_128:
[----:B-1234-:R-:W-:-:S04]  /*7d10*/  IMAD.U32 R5, RZ, RZ, UR5 ;  /* 0x00000005ff057e24 */ /* 0x01efc8000f8e00ff */
[----:B------:R1:W2:Y:S03]  /*7d20*/  SYNCS.PHASECHK.TRANS64.TRYWAIT P1, [R5+URZ+0x78], R4 ;  /* 0x00007804050075a7 */ /* 0x0002a6000802017f */
[----:B--2---:R-:W-:Y:S05]  /*7d30*/  @!P1 NANOSLEEP.SYNCS 0x989680 ;  /* 0x009896800000995d */ /* 0x004fea0003900000 */
[----:B------:R-:W2:Y:S02]  /*7d40*/  @!P1 SYNCS.PHASECHK.TRANS64 P1, [R5+URZ+0x78], R4 ;  /* 0x00007804050095a7 */ /* 0x000ea4000802007f */
[----:B--2---:R-:W-:Y:S05]  /*7d50*/  @!P1 BRA `(.L_x_128) ;  /* 0xfffffffc00ec9947 */ /* 0x004fea000383ffff */
[----:B------:R-:W-:Y:S05]  /*7d60*/  BRA `(.L_x_171) ;  /* 0xffffffe000d07947 */ /* 0x000fea000383ffff */
.L_x_138:
[----:B------:R1:W1:Y:S02]  /*7d70*/  SYNCS.PHASECHK.TRANS64.TRYWAIT P0, [R3+URZ+0x60], R0 ;  /* 0x00006000030075a7 */ /* 0x000264000800017f */
[----:B-1----:R-:W-:Y:S05]  /*7d80*/  @!P0 NANOSLEEP.SYNCS 0x989680 ;  /* 0x009896800000895d */ /* 0x002fea0003900000 */
[----:B------:R-:W1:Y:S02]  /*7d90*/  @!P0 SYNCS.PHASECHK.TRANS64 P0, [R3+URZ+0x60], R0 ;  /* 0x00006000030085a7 */ /* 0x000e64000800007f */
[----:B-1----:R-:W-:Y:S05]  /*7da0*/  @!P0 BRA `(.L_x_138) ;  /* 0xfffffffc00f08947 */ /* 0x002fea000383ffff */
[----:B------:R-:W-:Y:S05]  /*7db0*/  BRA `(.L_x_172) ;  /* 0xffffffe800c87947 */ /* 0x000fea000383ffff */
.L_x_140:
[----:B------:R1:W1:Y:S02]  /*7dc0*/  SYNCS.PHASECHK.TRANS64.TRYWAIT P0, [R3+URZ+0x68], R0 ;  /* 0x00006800030075a7 */ /* 0x000264000800017f */
[----:B-1----:R-:W-:Y:S05]  /*7dd0*/  @!P0 NANOSLEEP.SYNCS 0x989680 ;  /* 0x009896800000895d */ /* 0x002fea0003900000 */
[----:B------:R-:W1:Y:S02]  /*7de0*/  @!P0 SYNCS.PHASECHK.TRANS64 P0, [R3+URZ+0x68], R0 ;  /* 0x00006800030085a7 */ /* 0x000e64000800007f */
[----:B-1----:R-:W-:Y:S05]  /*7df0*/  @!P0 BRA `(.L_x_140) ;  /* 0xfffffffc00f08947 */ /* 0x002fea000383ffff */
[----:B------:R-:W-:Y:S05]  /*7e00*/  BRA `(.L_x_173) ;  /* 0xffffffe800c47947 */ /* 0x000fea000383ffff */
.L_x_142:
[----:B------:R1:W1:Y:S02]  /*7e10*/  SYNCS.PHASECHK.TRANS64.TRYWAIT P0, [R3+URZ+0x70], R0 ;  /* 0x00007000030075a7 */ /* 0x000264000800017f */
[----:B-1----:R-:W-:Y:S05]  /*7e20*/  @!P0 NANOSLEEP.SYNCS 0x989680 ;  /* 0x009896800000895d */ /* 0x002fea0003900000 */
[----:B------:R-:W1:Y:S02]  /*7e30*/  @!P0 SYNCS.PHASECHK.TRANS64 P0, [R3+URZ+0x70], R0 ;  /* 0x00007000030085a7 */ /* 0x000e64000800007f */
[----:B-1----:R-:W-:Y:S05]  /*7e40*/  @!P0 BRA `(.L_x_142) ;  /* 0xfffffffc00f08947 */ /* 0x002fea000383ffff */
[----:B------:R-:W-:Y:S05]  /*7e50*/  BRA `(.L_x_174) ;  /* 0xffffffe800c07947 */ /* 0x000fea000383ffff */
.L_x_146:
[----:B------:R-:W-:Y:S01]  /*7e60*/  BSSY B1, `(.L_x_175) ;  /* 0x0000006000017945 */ /* 0x000fe20003800000 */
[----:B------:R-:W-:-:S07]  /*7e70*/  IMAD.MOV.U32 R15, RZ, RZ, -0x1 ;  /* 0xffffffffff0f7424 */ /* 0x000fce00078e00ff */
[----:B------:R-:W-:Y:S05]  /*7e80*/  WARPSYNC.COLLECTIVE R15, `(.L_x_176) ;  /* 0x000000000f0c7348 */ /* 0x000fea0003c00000 */
[----:B------:R-:W-:Y:S02]  /*7e90*/  ELECT P6, UR62, PT ;  /* 0x00000000003e782f */ /* 0x000fe400038c0000 */
[----:B------:R-:W-:Y:S01]  /*7ea0*/  MOV R14, UR62 ;  /* 0x0000003e000e7c02 */ /* 0x000fe20008000f00 */
[----:B------:R-:W-:Y:S10]  /*7eb0*/  ENDCOLLECTIVE ;  /* 0x000000000000791b */ /* 0x000ff40003800000 */
.L_x_176:
[----:B------:R-:W-:Y:S05]  /*7ec0*/  BSYNC B1 ;  /* 0x0000000000017941 */ /* 0x000fea0003800000 */
.L_x_175:
[----:B------:R-:W-:Y:S05]  /*7ed0*/  BRA `(.L_x_177) ;  /* 0xffffffec00387947 */ /* 0x000fea000383ffff */
.L_x_149:
[----:B--2---:R2:W3:Y:S02]  /*7ee0*/  SYNCS.PHASECHK.TRANS64.TRYWAIT P1, [R15+URZ+0x20], R8 ;  /* 0x000020080f0075a7 */ /* 0x0044e4000802017f */
[----:B---3--:R-:W-:Y:S05]  /*7ef0*/  @!P1 NANOSLEEP.SYNCS 0x989680 ;  /* 0x009896800000995d */ /* 0x008fea0003900000 */
[----:B------:R-:W3:Y:S02]  /*7f00*/  @!P1 SYNCS.PHASECHK.TRANS64 P1, [R15+URZ+0x20], R8 ;  /* 0x000020080f0095a7 */ /* 0x000ee4000802007f */
[----:B---3--:R-:W-:Y:S05]  /*7f10*/  @!P1 BRA `(.L_x_149) ;  /* 0xfffffffc00f09947 */ /* 0x008fea000383ffff */
[----:B------:R-:W-:Y:S05]  /*7f20*/  BRA `(.L_x_178) ;  /* 0xffffffec006c7947 */ /* 0x000fea000383ffff */
.L_x_158:
[----:B------:R-:W-:Y:S01]  /*7f30*/  BSSY B0, `(.L_x_179) ;  /* 0x0000006000007945 */ /* 0x000fe20003800000 */
[----:B------:R-:W-:-:S07]  /*7f40*/  IMAD.MOV.U32 R15, RZ, RZ, -0x1 ;  /* 0xffffffffff0f7424 */ /* 0x000fce00078e00ff */
[----:B------:R-:W-:Y:S05]  /*7f50*/  WARPSYNC.COLLECTIVE R15, `(.L_x_180) ;  /* 0x000000000f0c7348 */ /* 0x000fea0003c00000 */
[----:B------:R-:W-:Y:S02]  /*7f60*/  ELECT P6, UR62, PT ;  /* 0x00000000003e782f */ /* 0x000fe400038c0000 */
[----:B------:R-:W-:Y:S01]  /*7f70*/  MOV R14, UR62 ;  /* 0x0000003e000e7c02 */ /* 0x000fe20008000f00 */
[----:B------:R-:W-:Y:S10]  /*7f80*/  ENDCOLLECTIVE ;  /* 0x000000000000791b */ /* 0x000ff40003800000 */
.L_x_180:
[----:B------:R-:W-:Y:S05]  /*7f90*/  BSYNC B0 ;  /* 0x0000000000007941 */ /* 0x000fea0003800000 */
.L_x_179:
[----:B------:R-:W-:Y:S05]  /*7fa0*/  BRA `(.L_x_181) ;  /* 0xfffffff400c87947 */ /* 0x000fea000383ffff */
.L_x_160:
[----:B-1----:R1:W2:Y:S02]  /*7fb0*/  SYNCS.PHASECHK.TRANS64.TRYWAIT P0, [R7+URZ], R4 ;  /* 0x00000004070075a7 */ /* 0x0022a4000800017f */
[----:B--2---:R-:W-:Y:S05]  /*7fc0*/  @!P0 NANOSLEEP.SYNCS 0x989680 ;  /* 0x009896800000895d */ /* 0x004fea0003900000 */
[----:B------:R-:W2:Y:S02]  /*7fd0*/  @!P0 SYNCS.PHASECHK.TRANS64 P0, [R7+URZ], R4 ;  /* 0x00000004070085a7 */ /* 0x000ea4000800007f */
[----:B--2---:R-:W-:Y:S05]  /*7fe0*/  @!P0 BRA `(.L_x_160) ;  /* 0xfffffffc00f08947 */ /* 0x004fea000383ffff */
[----:B------:R-:W-:Y:S05]  /*7ff0*/  BRA `(.L_x_182) ;  /* 0xfffffff800047947 */ /* 0x000fea000383ffff */
.L_x_161:
[----:B-1----:R1:W2:Y:S02]  /*8000*/  SYNCS.PHASECHK.TRANS64.TRYWAIT P0, [R6+URZ], R3 ;  /* 0x00000003060075a7 */ /* 0x0022a4000800017f */
[----:B--2---:R-:W-:Y:S05]  /*8010*/  @!P0 NANOSLEEP.SYNCS 0x989680 ;  /* 0x009896800000895d */ /* 0x004fea0003900000 */
[----:B------:R-:W2:Y:S02]  /*8020*/  @!P0 SYNCS.PHASECHK.TRANS64 P0, [R6+URZ], R3 ;  /* 0x00000003060085a7 */ /* 0x000ea4000800007f */
[----:B--2---:R-:W-:Y:S05]  /*8030*/  @!P0 BRA `(.L_x_161) ;  /* 0xfffffffc00f08947 */ /* 0x004fea000383ffff */
[----:B------:R-:W-:Y:S05]  /*8040*/  BRA `(.L_x_183) ;  /* 0xfffffff800147947 */ /* 0x000fea000383ffff */
.L_x_162:
[----:B--2---:R2:W3:Y:S02]  /*8050*/  SYNCS.PHASECHK.TRANS64.TRYWAIT P0, [R7+URZ], R4 ;  /* 0x00000004070075a7 */ /* 0x0044e4000800017f */
[----:B---3--:R-:W-:Y:S05]  /*8060*/  @!P0 NANOSLEEP.SYNCS 0x989680 ;  /* 0x009896800000895d */ /* 0x008fea0003900000 */
[----:B------:R-:W3:Y:S02]  /*8070*/  @!P0 SYNCS.PHASECHK.TRANS64 P0, [R7+URZ], R4 ;  /* 0x00000004070085a7 */ /* 0x000ee4000800007f */
[----:B---3--:R-:W-:Y:S05]  /*8080*/  @!P0 BRA `(.L_x_162) ;  /* 0xfffffffc00f08947 */ /* 0x008fea000383ffff */
[----:B------:R-:W-:Y:S05]  /*8090*/  BRA `(.L_x_184) ;  /* 0xfffffff8001c7947 */ /* 0x000fea000383ffff */
.L_x_185:
[----:B------:R-:W-:-:S00]  /*80a0*/  BRA `(.L_x_185) ;  /* 0xfffffffc00fc7947 */ /* 0x000fc0000383ffff */
[----:B------:R-:W-:-:S00]  /*80b0*/  NOP ;  /* 0x0000000000007918 */ /* 0x000fc00000000000 */
        /* <DEDUP_REMOVED lines=12> */
.L_x_186:


//--------------------- .nv.global.init           --------------------------
	.section	.nv.global.init,"aw",@progbits
.nv.global.init:
	.type		$str$22,@object
	.size		$str$22,($str$26 - $str$22)
$str$22:
        /*0000*/ 	.byte	0x6b, 0x5f, 0x74, 0x69, 0x6c, 0x65, 0x5f, 0x63, 0x6f, 0x75, 0x6e, 0x74, 0x20, 0x3e, 0x3d, 0x20
        /*0010*/ 	.byte	0x31, 0x00
	.type		$str$26,@object
	.size		$str$26,($str$27 - $str$26)
$str$26:
        /*0012*/ 	.byte	0x28, 0x61, 0x64, 0x64, 0x72, 0x65, 0x73, 0x73, 0x20, 0x26, 0x20, 0x6d, 0x61, 0x73, 0x6b, 0x29
        /*0022*/ 	.byte	0x20, 0x3d, 0x3d, 0x20, 0x30, 0x00
	.type		$str$27,@object
	.size		$str$27,($str$23 - $str$27)
$str$27:
        /*0028*/ 	.byte	0x2f, 0x74, 0x6d, 0x70, 0x2f, 0x63, 0x75, 0x74, 0x6c, 0x61, 0x73, 0x73, 0x5f, 0x73, 0x77, 0x65
        /*0038*/ 	.byte	0x65, 0x70, 0x5f, 0x73, 0x72, 0x63, 0x2f, 0x69, 0x6e, 0x63, 0x6c, 0x75, 0x64, 0x65, 0x2f, 0x63
        /*0048*/ 	.byte	0x75, 0x74, 0x65, 0x2f, 0x70, 0x6f, 0x69, 0x6e, 0x74, 0x65, 0x72, 0x5f, 0x66, 0x6c, 0x61, 0x67
        /*0058*/ 	.byte	0x67, 0x65, 0x64, 0x2e, 0x68, 0x70, 0x70, 0x00
	.type		$str$23,@object
	.size		$str$23,(__unnamed_2 - $str$23)
$str$23:
        /*0060*/ 	.byte	0x2f, 0x74, 0x6d, 0x70, 0x2f, 0x63, 0x75, 0x74, 0x6c, 0x61, 0x73, 0x73, 0x5f, 0x73, 0x77, 0x65
        /*0070*/ 	.byte	0x65, 0x70, 0x5f, 0x73, 0x72, 0x63, 0x2f, 0x69, 0x6e, 0x63, 0x6c, 0x75, 0x64, 0x65, 0x2f, 0x63
        /*0080*/ 	.byte	0x75, 0x74, 0x6c, 0x61, 0x73, 0x73, 0x2f, 0x67, 0x65, 0x6d, 0x6d, 0x2f, 0x63, 0x6f, 0x6c, 0x6c
        /*0090*/ 	.byte	0x65, 0x63, 0x74, 0x69, 0x76, 0x65, 0x2f, 0x73, 0x6d, 0x39, 0x30, 0x5f, 0x6d, 0x6d, 0x61, 0x5f
        /*00a0*/ 	.byte	0x74, 0x6d, 0x61, 0x5f, 0x67, 0x6d, 0x6d, 0x61, 0x5f, 0x73, 0x73, 0x5f, 0x77, 0x61, 0x72, 0x70
        /*00b0*/ 	.byte	0x73, 0x70, 0x65, 0x63, 0x69, 0x61, 0x6c, 0x69, 0x7a, 0x65, 0x64, 0x2e, 0x68, 0x70, 0x70, 0x00
	.type		__unnamed_2,@object
	.size		__unnamed_2,(__unnamed_1 - __unnamed_2)
__unnamed_2:
        /*00c0*/ 	.byte	0x61, 0x75, 0x74, 0x6f, 0x20, 0x63, 0x75, 0x74, 0x65, 0x3a, 0x3a, 0x61, 0x73, 0x5f, 0x70, 0x6f
        /* <DEDUP_REMOVED lines=27> */
        /*0280*/ 	.byte	0x36, 0x3e, 0x3e, 0x3e, 0x3e, 0x3e, 0x5d, 0x00
	.type		__unnamed_1,@object
	.size		__unnamed_1,(.L_0 - __unnamed_1)
__unnamed_1:
        /* <DEDUP_REMOVED lines=180> */
        /*0dc8*/ 	.byte	0x64, 0x65, 0x6e, 0x74, 0x69, 0x74, 0x79, 0x5d, 0x00
.L_0:


//--------------------- .nv.shared._ZN7cutlass13device_kernelINS_4gemm6kernel13GemmUniversalIN4cute5tupleIJiiiiEEENS1_10collective13CollectiveMmaINS1_34MainloopSm90TmaGmmaWarpSpecializedILi4ENS5_IJNS4_1CILi1EEESB_SB_EEENS1_35KernelTmaWarpSpecializedCooperativeEEENS5_IJNSA_ILi256EEENSA_ILi64EEESG_EEENS_6half_tENS5_IJlSB_lEEESI_SJ_NS4_8TiledMMAINS4_8MMA_AtomIJNS4_4SM904GMMA25MMA_64x64x16_F32F16F16_SSILNSN_5MajorE0ELSP_0ELNSN_7ScaleInE1ELSQ_1EEEEEENS4_6LayoutINS5_IJNSA_ILi2EEESB_SB_EEENS5_IJSB_NSA_ILi0EEESW_EEEEENS5_IJNS4_10UnderscoreESZ_SZ_EEEEENS4_13SM90_TMA_LOADENS4_14ComposedLayoutINS4_7SwizzleILi3ELi4ELi3EEENS4_18smem_ptr_flag_bitsILi16EEENST_INS5_IJNSA_ILi8EEESG_EEENS5_IJSG_SB_EEEEEEEvNS4_8identityES12_S1C_vS1D_EENS_8epilogue10collective18CollectiveEpilogueINS1F_22Sm90TmaWarpSpecializedILi4ELi2ELi16ELb1ELb0EEEJSH_NS5_IJNSA_ILi128EEENSA_ILi32EEEEEESI_SJ_SI_SJ_NS1F_6fusion15FusionCallbacksIS1J_NS1N_13LinCombEltActINS1F_6thread4ReLuESI_fSI_fLNS_15FloatRoundStyleE2EEESH_S1M_JEEES12_NS13_INS14_ILi2ELi4ELi3EEES17_NST_INS5_IJS18_S1L_EEENS5_IJS1L_SB_EEEEEEENS4_17SM75_U32x4_LDSM_NENS4_14SM90_TMA_STOREES1Z_NS4_17SM90_U32x4_STSM_NENS4_9Copy_AtomIJS22_SI_EEEvEEEvvEEEEvNT_6ParamsE --------------------------
	.section	.nv.shared._ZN7cutlass13device_kernelINS_4gemm6kernel13GemmUniversalIN4cute5tupleIJiiiiEEENS1_10collective13CollectiveMmaINS1_34MainloopSm90TmaGmmaWarpSpecializedILi4ENS5_IJNS4_1CILi1EEESB_SB_EEENS1_35KernelTmaWarpSpecializedCooperativeEEENS5_IJNSA_ILi256EEENSA_ILi64EEESG_EEENS_6half_tENS5_IJlSB_lEEESI_SJ_NS4_8TiledMMAINS4_8MMA_AtomIJNS4_4SM904GMMA25MMA_64x64x16_F32F16F16_SSILNSN_5MajorE0ELSP_0ELNSN_7ScaleInE1ELSQ_1EEEEEENS4_6LayoutINS5_IJNSA_ILi2EEESB_SB_EEENS5_IJSB_NSA_ILi0EEESW_EEEEENS5_IJNS4_10UnderscoreESZ_SZ_EEEEENS4_13SM90_TMA_LOADENS4_14ComposedLayoutINS4_7SwizzleILi3ELi4ELi3EEENS4_18smem_ptr_flag_bitsILi16EEENST_INS5_IJNSA_ILi8EEESG_EEENS5_IJSG_SB_EEEEEEEvNS4_8identityES12_S1C_vS1D_EENS_8epilogue10collective18CollectiveEpilogueINS1F_22Sm90TmaWarpSpecializedILi4ELi2ELi16ELb1ELb0EEEJSH_NS5_IJNSA_ILi128EEENSA_ILi32EEEEEESI_SJ_SI_SJ_NS1F_6fusion15FusionCallbacksIS1J_NS1N_13LinCombEltActINS1F_6thread4ReLuESI_fSI_fLNS_15FloatRoundStyleE2EEESH_S1M_JEEES12_NS13_INS14_ILi2ELi4ELi3EEES17_NST_INS5_IJS18_S1L_EEENS5_IJS1L_SB_EEEEEEENS4_17SM75_U32x4_LDSM_NENS4_14SM90_TMA_STOREES1Z_NS4_17SM90_U32x4_STSM_NENS4_9Copy_AtomIJS22_SI_EEEvEEEvvEEEEvNT_6ParamsE,"aw",@nobits
	.sectionflags	@""
	.align	16
	.zero		1024


//--------------------- .nv.shared.reserved.0     --------------------------
	.section	.nv.shared.reserved.0,"aw",@nobits
	.weak		__nv_reservedSMEM_offset_0_alias
	.size		__nv_reservedSMEM_offset_0_alias, 0, 0
	.other		__nv_reservedSMEM_offset_0_alias,@"STO_CUDA_RESERVED_SHARED STV_DEFAULT"
__nv_reservedSMEM_offset_0_alias:
	.zero		0


//--------------------- .nv.global                --------------------------
	.section	.nv.global,"aw",@nobits
.nv.global:
	.type		_ZN39_INTERNAL_c7c9bf9f_4_k_cu_573b14d0_30854cute1_E,@object
	.size		_ZN39_INTERNAL_c7c9bf9f_4_k_cu_573b14d0_30854cute1_E,(_ZN39_INTERNAL_c7c9bf9f_4_k_cu_573b14d0_30854cuda3std3__45__cpo6cbeginE - _ZN39_INTERNAL_c7c9bf9f_4_k_cu_573b14d0_30854cute1_E)
_ZN39_INTERNAL_c7c9bf9f_4_k_cu_573b14d0_30854cute1_E:
	.zero		1
	.type		_ZN39_INTERNAL_c7c9bf9f_4_k_cu_573b14d0_30854cuda3std3__45__cpo6cbeginE,@object
	.size		_ZN39_INTERNAL_c7c9bf9f_4_k_cu_573b14d0_30854cuda3std3__45__cpo6cbeginE,(_ZN39_INTERNAL_c7c9bf9f_4_k_cu_573b14d0_30854cuda3std3__48in_placeE - _ZN39_INTERNAL_c7c9bf9f_4_k_cu_573b14d0_30854cuda3std3__45__cpo6cbeginE)
_ZN39_INTERNAL_c7c9bf9f_4_k_cu_573b14d0_30854cuda3std3__45__cpo6cbeginE:
	.zero		1
	.type		_ZN39_INTERNAL_c7c9bf9f_4_k_cu_573b14d0_30854cuda3std3__48in_placeE,@object
	.size		_ZN39_INTERNAL_c7c9bf9f_4_k_cu_573b14d0_30854cuda3std3__48in_placeE,(_ZN39_INTERNAL_c7c9bf9f_4_k_cu_573b14d0_30854cuda3std6ranges3__45__cpo9iter_moveE - _ZN39_INTERNAL_c7c9bf9f_4_k_cu_573b14d0_30854cuda3std3__48in_placeE)
_ZN39_INTERNAL_c7c9bf9f_4_k_cu_573b14d0_30854cuda3std3__48in_placeE:
	.zero		1
	.type		_ZN39_INTERNAL_c7c9bf9f_4_k_cu_573b14d0_30854cuda3std6ranges3__45__cpo9iter_moveE,@object
	.size		_ZN39_INTERNAL_c7c9bf9f_4_k_cu_573b14d0_30854cuda3std6ranges3__45__cpo9iter_moveE,(_ZN39_INTERNAL_c7c9bf9f_4_k_cu_573b14d0_30854cuda3std3__45__cpo5beginE - _ZN39_INTERNAL_c7c9bf9f_4_k_cu_573b14d0_30854cuda3std6ranges3__45__cpo9iter_moveE)
_ZN39_INTERNAL_c7c9bf9f_4_k_cu_573b14d0_30854cuda3std6ranges3__45__cpo9iter_moveE:
	.zero		1
	.type		_ZN39_INTERNAL_c7c9bf9f_4_k_cu_573b14d0_30854cuda3std3__45__cpo5beginE,@object
	.size		_ZN39_INTERNAL_c7c9bf9f_4_k_cu_573b14d0_30854cuda3std3__45__cpo5beginE,(_ZN39_INTERNAL_c7c9bf9f_4_k_cu_573b14d0_30854cuda3std3__441_GLOBAL__N__c7c9bf9f_4_k_cu_573b14d0_30856ignoreE - _ZN39_INTERNAL_c7c9bf9f_4_k_cu_573b14d0_30854cuda3std3__45__cpo5beginE)
_ZN39_INTERNAL_c7c9bf9f_4_k_cu_573b14d0_30854cuda3std3__45__cpo5beginE:
	.zero		1
	.type		_ZN39_INTERNAL_c7c9bf9f_4_k_cu_573b14d0_30854cuda3std3__441_GLOBAL__N__c7c9bf9f_4_k_cu_573b14d0_30856ignoreE,@object
	.size		_ZN39_INTERNAL_c7c9bf9f_4_k_cu_573b14d0_30854cuda3std3__441_GLOBAL__N__c7c9bf9f_4_k_cu_573b14d0_30856ignoreE,(_ZN39_INTERNAL_c7c9bf9f_4_k_cu_573b14d0_30854cute7productE - _ZN39_INTERNAL_c7c9bf9f_4_k_cu_573b14d0_30854cuda3std3__441_GLOBAL__N__c7c9bf9f_4_k_cu_573b14d0_30856ignoreE)
_ZN39_INTERNAL_c7c9bf9f_4_k_cu_573b14d0_30854cuda3std3__441_GLOBAL__N__c7c9bf9f_4_k_cu_573b14d0_30856ignoreE:
	.zero		1
	.type		_ZN39_INTERNAL_c7c9bf9f_4_k_cu_573b14d0_30854cute7productE,@object
	.size		_ZN39_INTERNAL_c7c9bf9f_4_k_cu_573b14d0_30854cute7productE,(_ZN39_INTERNAL_c7c9bf9f_4_k_cu_573b14d0_30854cuda3std3__45__cpo3endE - _ZN39_INTERNAL_c7c9bf9f_4_k_cu_573b14d0_30854cute7productE)
_ZN39_INTERNAL_c7c9bf9f_4_k_cu_573b14d0_30854cute7productE:
	.zero		1
	.type		_ZN39_INTERNAL_c7c9bf9f_4_k_cu_573b14d0_30854cuda3std3__45__cpo3endE,@object
	.size		_ZN39_INTERNAL_c7c9bf9f_4_k_cu_573b14d0_30854cuda3std3__45__cpo3endE,(_ZN39_INTERNAL_c7c9bf9f_4_k_cu_573b14d0_30854cuda3std3__419piecewise_constructE - _ZN39_INTERNAL_c7c9bf9f_4_k_cu_573b14d0_30854cuda3std3__45__cpo3endE)
_ZN39_INTERNAL_c7c9bf9f_4_k_cu_573b14d0_30854cuda3std3__45__cpo3endE:
	.zero		1
	.type		_ZN39_INTERNAL_c7c9bf9f_4_k_cu_573b14d0_30854cuda3std3__419piecewise_constructE,@object
	.size		_ZN39_INTERNAL_c7c9bf9f_4_k_cu_573b14d0_30854cuda3std3__419piecewise_constructE,(_ZN39_INTERNAL_c7c9bf9f_4_k_cu_573b14d0_30854cuda3std3__45__cpo4cendE - _ZN39_INTERNAL_c7c9bf9f_4_k_cu_573b14d0_30854cuda3std3__419piecewise_constructE)
_ZN39_INTERNAL_c7c9bf9f_4_k_cu_573b14d0_30854cuda3std3__419piecewise_constructE:
	.zero		1
	.type		_ZN39_INTERNAL_c7c9bf9f_4_k_cu_573b14d0_30854cuda3std3__45__cpo4cendE,@object
	.size		_ZN39_INTERNAL_c7c9bf9f_4_k_cu_573b14d0_30854cuda3std3__45__cpo4cendE,(_ZN39_INTERNAL_c7c9bf9f_4_k_cu_573b14d0_30854cuda3std6ranges3__45__cpo4swapE - _ZN39_INTERNAL_c7c9bf9f_4_k_cu_573b14d0_30854cuda3std3__45__cpo4cendE)
_ZN39_INTERNAL_c7c9bf9f_4_k_cu_573b14d0_30854cuda3std3__45__cpo4cendE:
	.zero		1
	.type		_ZN39_INTERNAL_c7c9bf9f_4_k_cu_573b14d0_30854cuda3std6ranges3__45__cpo4swapE,@object
	.size		_ZN39_INTERNAL_c7c9bf9f_4_k_cu_573b14d0_30854cuda3std6ranges3__45__cpo4swapE,(.L_9 - _ZN39_INTERNAL_c7c9bf9f_4_k_cu_573b14d0_30854cuda3std6ranges3__45__cpo4swapE)
_ZN39_INTERNAL_c7c9bf9f_4_k_cu_573b14d0_30854cuda3std6ranges3__45__cpo4swapE:
	.zero		1
.L_9:


//--------------------- .nv.constant0._ZN7cutlass13device_kernelINS_4gemm6kernel13GemmUniversalIN4cute5tupleIJiiiiEEENS1_10collective13CollectiveMmaINS1_34MainloopSm90TmaGmmaWarpSpecializedILi4ENS5_IJNS4_1CILi1EEESB_SB_EEENS1_35KernelTmaWarpSpecializedCooperativeEEENS5_IJNSA_ILi256EEENSA_ILi64EEESG_EEENS_6half_tENS5_IJlSB_lEEESI_SJ_NS4_8TiledMMAINS4_8MMA_AtomIJNS4_4SM904GMMA25MMA_64x64x16_F32F16F16_SSILNSN_5MajorE0ELSP_0ELNSN_7ScaleInE1ELSQ_1EEEEEENS4_6LayoutINS5_IJNSA_ILi2EEESB_SB_EEENS5_IJSB_NSA_ILi0EEESW_EEEEENS5_IJNS4_10UnderscoreESZ_SZ_EEEEENS4_13SM90_TMA_LOADENS4_14ComposedLayoutINS4_7SwizzleILi3ELi4ELi3EEENS4_18smem_ptr_flag_bitsILi16EEENST_INS5_IJNSA_ILi8EEESG_EEENS5_IJSG_SB_EEEEEEEvNS4_8identityES12_S1C_vS1D_EENS_8epilogue10collective18CollectiveEpilogueINS1F_22Sm90TmaWarpSpecializedILi4ELi2ELi16ELb1ELb0EEEJSH_NS5_IJNSA_ILi128EEENSA_ILi32EEEEEESI_SJ_SI_SJ_NS1F_6fusion15FusionCallbacksIS1J_NS1N_13LinCombEltActINS1F_6thread4ReLuESI_fSI_fLNS_15FloatRoundStyleE2EEESH_S1M_JEEES12_NS13_INS14_ILi2ELi4ELi3EEES17_NST_INS5_IJS18_S1L_EEENS5_IJS1L_SB_EEEEEEENS4_17SM75_U32x4_LDSM_NENS4_14SM90_TMA_STOREES1Z_NS4_17SM90_U32x4_STSM_NENS4_9Copy_AtomIJS22_SI_EEEvEEEvvEEEEvNT_6ParamsE --------------------------
	.section	.nv.constant0._ZN7cutlass13device_kernelINS_4gemm6kernel13GemmUniversalIN4cute5tupleIJiiiiEEENS1_10collective13CollectiveMmaINS1_34MainloopSm90TmaGmmaWarpSpecializedILi4ENS5_IJNS4_1CILi1EEESB_SB_EEENS1_35KernelTmaWarpSpecializedCooperativeEEENS5_IJNSA_ILi256EEENSA_ILi64EEESG_EEENS_6half_tENS5_IJlSB_lEEESI_SJ_NS4_8TiledMMAINS4_8MMA_AtomIJNS4_4SM904GMMA25MMA_64x64x16_F32F16F16_SSILNSN_5MajorE0ELSP_0ELNSN_7ScaleInE1ELSQ_1EEEEEENS4_6LayoutINS5_IJNSA_ILi2EEESB_SB_EEENS5_IJSB_NSA_ILi0EEESW_EEEEENS5_IJNS4_10UnderscoreESZ_SZ_EEEEENS4_13SM90_TMA_LOADENS4_14ComposedLayoutINS4_7SwizzleILi3ELi4ELi3EEENS4_18smem_ptr_flag_bitsILi16EEENST_INS5_IJNSA_ILi8EEESG_EEENS5_IJSG_SB_EEEEEEEvNS4_8identityES12_S1C_vS1D_EENS_8epilogue10collective18CollectiveEpilogueINS1F_22Sm90TmaWarpSpecializedILi4ELi2ELi16ELb1ELb0EEEJSH_NS5_IJNSA_ILi128EEENSA_ILi32EEEEEESI_SJ_SI_SJ_NS1F_6fusion15FusionCallbacksIS1J_NS1N_13LinCombEltActINS1F_6thread4ReLuESI_fSI_fLNS_15FloatRoundStyleE2EEESH_S1M_JEEES12_NS13_INS14_ILi2ELi4ELi3EEES17_NST_INS5_IJS18_S1L_EEENS5_IJS1L_SB_EEEEEEENS4_17SM75_U32x4_LDSM_NENS4_14SM90_TMA_STOREES1Z_NS4_17SM90_U32x4_STSM_NENS4_9Copy_AtomIJS22_SI_EEEvEEEvvEEEEvNT_6ParamsE,"a",@progbits
	.sectionflags	@""
	.align	4
.nv.constant0._ZN7cutlass13device_kernelINS_4gemm6kernel13GemmUniversalIN4cute5tupleIJiiiiEEENS1_10collective13CollectiveMmaINS1_34MainloopSm90TmaGmmaWarpSpecializedILi4ENS5_IJNS4_1CILi1EEESB_SB_EEENS1_35KernelTmaWarpSpecializedCooperativeEEENS5_IJNSA_ILi256EEENSA_ILi64EEESG_EEENS_6half_tENS5_IJlSB_lEEESI_SJ_NS4_8TiledMMAINS4_8MMA_AtomIJNS4_4SM904GMMA25MMA_64x64x16_F32F16F16_SSILNSN_5MajorE0ELSP_0ELNSN_7ScaleInE1ELSQ_1EEEEEENS4_6LayoutINS5_IJNSA_ILi2EEESB_SB_EEENS5_IJSB_NSA_ILi0EEESW_EEEEENS5_IJNS4_10UnderscoreESZ_SZ_EEEEENS4_13SM90_TMA_LOADENS4_14ComposedLayoutINS4_7SwizzleILi3ELi4ELi3EEENS4_18smem_ptr_flag_bitsILi16EEENST_INS5_IJNSA_ILi8EEESG_EEENS5_IJSG_SB_EEEEEEEvNS4_8identityES12_S1C_vS1D_EENS_8epilogue10collective18CollectiveEpilogueINS1F_22Sm90TmaWarpSpecializedILi4ELi2ELi16ELb1ELb0EEEJSH_NS5_IJNSA_ILi128EEENSA_ILi32EEEEEESI_SJ_SI_SJ_NS1F_6fusion15FusionCallbacksIS1J_NS1N_13LinCombEltActINS1F_6thread4ReLuESI_fSI_fLNS_15FloatRoundStyleE2EEESH_S1M_JEEES12_NS13_INS14_ILi2ELi4ELi3EEES17_NST_INS5_IJS18_S1L_EEENS5_IJS1L_SB_EEEEEEENS4_17SM75_U32x4_LDSM_NENS4_14SM90_TMA_STOREES1Z_NS4_17SM90_U32x4_STSM_NENS4_9Copy_AtomIJS22_SI_EEEvEEEvvEEEEvNT_6ParamsE:
	.zero		2432


//--------------------- SYMBOLS --------------------------

	.type		.nv.reservedSmem.offset0,@object
	.size		.nv.reservedSmem.offset0,0x4
	.type		__assertfail,@function
